	.target	sm_100a

	.elftype	@"ET_EXEC"


//--------------------- .note.nv.tkinfo           --------------------------
	.section	.note.nv.tkinfo,"",@"SHT_NOTE"
	.sectionflags	@"SHF_NOTE_NV_TKINFO"
	.tkinfo
        /*0018*/ 	.word	0x00000002
        /*0030*/ 	.string	""
        /*0030*/ 	.string	"ptxas"
        /*0030*/ 	.string	"Cuda compilation tools, release 13.0, V13.0.88"
        /*0030*/ 	.string	"Build cuda_13.0.r13.0/compiler.36424714_0"
        /*0030*/ 	.string	"-arch sm_100a -m 64 "



//--------------------- .note.nv.cuinfo           --------------------------
	.section	.note.nv.cuinfo,"",@"SHT_NOTE"
	.sectionflags	@"SHF_NOTE_NV_CUINFO"
        /*0018*/ 	.short	0x0002
        /*001a*/ 	.short	0x0064
        /*001c*/ 	.short	0x0082
	.zero		2


//--------------------- .nv.info                  --------------------------
	.section	.nv.info,"",@"SHT_CUDA_INFO"
	.align	4


	//----- nvinfo : EIATTR_REGCOUNT
	.align		4
        /*0000*/ 	.byte	0x04, 0x2f
        /*0002*/ 	.short	(.L_19 - .L_18)
	.align		4
.L_18:
        /*0004*/ 	.word	index@(_ZN7cutlass13device_kernelINS_4gemm6kernel13GemmUniversalIN4cute5tupleIJiiiiEEENS1_10collective13CollectiveMmaINS1_35MainloopSm100TmaUmmaWarpSpecializedILi17ELi2ELi4ENS5_IJNS4_1CILi4EEENSA_ILi1EEESC_EEEEENS5_IJNSA_ILi64EEENSA_ILi128EEESF_EEENS_12float_e5m2_tENS5_IJlSC_lEEESI_SJ_NS4_8TiledMMAINS4_8MMA_AtomIJNS4_10MMA_TraitsINS4_19SM100_MMA_F8F6F4_SSEJSI_SI_fSF_SG_NS4_17integral_constantINS4_4UMMA5MajorELSQ_0EEESR_NSO_INSP_7ScaleInELSS_0EEEST_EEEEEENS4_6LayoutINS5_IJSC_SC_SC_EEENS5_IJNSA_ILi0EEESY_SY_EEEEENS5_IJNS4_10UnderscoreES11_S11_EEEEENS4_13SM90_TMA_LOADENS4_14ComposedLayoutINS4_7SwizzleILi2ELi4ELi3EEENS4_18smem_ptr_flag_bitsILi8EEENSW_INS5_IJNSA_ILi8EEESF_EEENS5_IJSF_SC_EEEEEEEvNS4_8identityENS4_23SM90_TMA_LOAD_MULTICASTES1E_vS1F_EENS_8epilogue10collective18CollectiveEpilogueINS1I_23Sm100TmaWarpSpecializedILi2ELi2ELi32ELb0ELb0EEEJSH_NS5_IJNSW_ISF_SC_EES1N_EEESI_SJ_SI_SJ_NS1I_6fusion15FusionCallbacksIS1M_NS1P_17LinearCombinationISI_fSI_fLNS_15FloatRoundStyleE2EEESH_S1O_JEEENS4_5SM1004TMEM4LOAD26SM100_TMEM_LOAD_16dp32b32xES14_S1E_NS4_39AutoVectorizingCopyWithAssumedAlignmentILi128EEENS4_14SM90_TMA_STOREES1E_S20_S20_EEEvvEEEEvNT_6ParamsE)
        /*0008*/ 	.word	0x00000072


	//----- nvinfo : EIATTR_FRAME_SIZE
	.align		4
.L_19:
        /*000c*/ 	.byte	0x04, 0x11
        /*000e*/ 	.short	(.L_21 - .L_20)
	.align		4
.L_20:
        /*0010*/ 	.word	index@($__internal_2_$__cuda_sm10x_tcgen05_guardrail_trap_unallocated_columns_being_dealloced)
        /*0014*/ 	.word	0x00000000


	//----- nvinfo : EIATTR_FRAME_SIZE
	.align		4
.L_21:
        /*0018*/ 	.byte	0x04, 0x11
        /*001a*/ 	.short	(.L_23 - .L_22)
	.align		4
.L_22:
        /*001c*/ 	.word	index@($__internal_1_$__cuda_sm10x_tcgen05_guardrail_trap_phase_invalid_during_alloc)
        /*0020*/ 	.word	0x00000000


	//----- nvinfo : EIATTR_FRAME_SIZE
	.align		4
.L_23:
        /*0024*/ 	.byte	0x04, 0x11
        /*0026*/ 	.short	(.L_25 - .L_24)
	.align		4
.L_24:
        /*0028*/ 	.word	index@($__internal_0_$__cuda_sm10x_tcgen05_guardrail_trap_col_being_dealloced_not_returned_by_alloc)
        /*002c*/ 	.word	0x00000000


	//----- nvinfo : EIATTR_FRAME_SIZE
	.align		4
.L_25:
        /*0030*/ 	.byte	0x04, 0x11
        /*0032*/ 	.short	(.L_27 - .L_26)
	.align		4
.L_26:
        /*0034*/ 	.word	index@(_ZN7cutlass13device_kernelINS_4gemm6kernel13GemmUniversalIN4cute5tupleIJiiiiEEENS1_10collective13CollectiveMmaINS1_35MainloopSm100TmaUmmaWarpSpecializedILi17ELi2ELi4ENS5_IJNS4_1CILi4EEENSA_ILi1EEESC_EEEEENS5_IJNSA_ILi64EEENSA_ILi128EEESF_EEENS_12float_e5m2_tENS5_IJlSC_lEEESI_SJ_NS4_8TiledMMAINS4_8MMA_AtomIJNS4_10MMA_TraitsINS4_19SM100_MMA_F8F6F4_SSEJSI_SI_fSF_SG_NS4_17integral_constantINS4_4UMMA5MajorELSQ_0EEESR_NSO_INSP_7ScaleInELSS_0EEEST_EEEEEENS4_6LayoutINS5_IJSC_SC_SC_EEENS5_IJNSA_ILi0EEESY_SY_EEEEENS5_IJNS4_10UnderscoreES11_S11_EEEEENS4_13SM90_TMA_LOADENS4_14ComposedLayoutINS4_7SwizzleILi2ELi4ELi3EEENS4_18smem_ptr_flag_bitsILi8EEENSW_INS5_IJNSA_ILi8EEESF_EEENS5_IJSF_SC_EEEEEEEvNS4_8identityENS4_23SM90_TMA_LOAD_MULTICASTES1E_vS1F_EENS_8epilogue10collective18CollectiveEpilogueINS1I_23Sm100TmaWarpSpecializedILi2ELi2ELi32ELb0ELb0EEEJSH_NS5_IJNSW_ISF_SC_EES1N_EEESI_SJ_SI_SJ_NS1I_6fusion15FusionCallbacksIS1M_NS1P_17LinearCombinationISI_fSI_fLNS_15FloatRoundStyleE2EEESH_S1O_JEEENS4_5SM1004TMEM4LOAD26SM100_TMEM_LOAD_16dp32b32xES14_S1E_NS4_39AutoVectorizingCopyWithAssumedAlignmentILi128EEENS4_14SM90_TMA_STOREES1E_S20_S20_EEEvvEEEEvNT_6ParamsE)
        /*0038*/ 	.word	0x00000000


	//----- nvinfo : EIATTR_MIN_STACK_SIZE
	.align		4
.L_27:
        /*003c*/ 	.byte	0x04, 0x12
        /*003e*/ 	.short	(.L_29 - .L_28)
	.align		4
.L_28:
        /*0040*/ 	.word	index@(_ZN7cutlass13device_kernelINS_4gemm6kernel13GemmUniversalIN4cute5tupleIJiiiiEEENS1_10collective13CollectiveMmaINS1_35MainloopSm100TmaUmmaWarpSpecializedILi17ELi2ELi4ENS5_IJNS4_1CILi4EEENSA_ILi1EEESC_EEEEENS5_IJNSA_ILi64EEENSA_ILi128EEESF_EEENS_12float_e5m2_tENS5_IJlSC_lEEESI_SJ_NS4_8TiledMMAINS4_8MMA_AtomIJNS4_10MMA_TraitsINS4_19SM100_MMA_F8F6F4_SSEJSI_SI_fSF_SG_NS4_17integral_constantINS4_4UMMA5MajorELSQ_0EEESR_NSO_INSP_7ScaleInELSS_0EEEST_EEEEEENS4_6LayoutINS5_IJSC_SC_SC_EEENS5_IJNSA_ILi0EEESY_SY_EEEEENS5_IJNS4_10UnderscoreES11_S11_EEEEENS4_13SM90_TMA_LOADENS4_14ComposedLayoutINS4_7SwizzleILi2ELi4ELi3EEENS4_18smem_ptr_flag_bitsILi8EEENSW_INS5_IJNSA_ILi8EEESF_EEENS5_IJSF_SC_EEEEEEEvNS4_8identityENS4_23SM90_TMA_LOAD_MULTICASTES1E_vS1F_EENS_8epilogue10collective18CollectiveEpilogueINS1I_23Sm100TmaWarpSpecializedILi2ELi2ELi32ELb0ELb0EEEJSH_NS5_IJNSW_ISF_SC_EES1N_EEESI_SJ_SI_SJ_NS1I_6fusion15FusionCallbacksIS1M_NS1P_17LinearCombinationISI_fSI_fLNS_15FloatRoundStyleE2EEESH_S1O_JEEENS4_5SM1004TMEM4LOAD26SM100_TMEM_LOAD_16dp32b32xES14_S1E_NS4_39AutoVectorizingCopyWithAssumedAlignmentILi128EEENS4_14SM90_TMA_STOREES1E_S20_S20_EEEvvEEEEvNT_6ParamsE)
        /*0044*/ 	.word	0x00000000
.L_29:


//--------------------- .nv.compat                --------------------------
	.section	.nv.compat,"",@"SHT_CUDA_COMPAT_INFO"
	.align	4
        /*0000*/ 	.byte	0x02, 0x09, 0x01, 0x00, 0x02, 0x02, 0x02, 0x00, 0x02, 0x05, 0x05, 0x00, 0x03, 0x07, 0x01, 0x01
        /*0010*/ 	.byte	0x02, 0x03, 0x01, 0x00, 0x02, 0x06, 0x01, 0x00, 0x04, 0x0b, 0x08, 0x00, 0x09, 0x00, 0x00, 0x00
        /*0020*/ 	.byte	0x00, 0x00, 0x00, 0x00


//--------------------- .nv.info._ZN7cutlass13device_kernelINS_4gemm6kernel13GemmUniversalIN4cute5tupleIJiiiiEEENS1_10collective13CollectiveMmaINS1_35MainloopSm100TmaUmmaWarpSpecializedILi17ELi2ELi4ENS5_IJNS4_1CILi4EEENSA_ILi1EEESC_EEEEENS5_IJNSA_ILi64EEENSA_ILi128EEESF_EEENS_12float_e5m2_tENS5_IJlSC_lEEESI_SJ_NS4_8TiledMMAINS4_8MMA_AtomIJNS4_10MMA_TraitsINS4_19SM100_MMA_F8F6F4_SSEJSI_SI_fSF_SG_NS4_17integral_constantINS4_4UMMA5MajorELSQ_0EEESR_NSO_INSP_7ScaleInELSS_0EEEST_EEEEEENS4_6LayoutINS5_IJSC_SC_SC_EEENS5_IJNSA_ILi0EEESY_SY_EEEEENS5_IJNS4_10UnderscoreES11_S11_EEEEENS4_13SM90_TMA_LOADENS4_14ComposedLayoutINS4_7SwizzleILi2ELi4ELi3EEENS4_18smem_ptr_flag_bitsILi8EEENSW_INS5_IJNSA_ILi8EEESF_EEENS5_IJSF_SC_EEEEEEEvNS4_8identityENS4_23SM90_TMA_LOAD_MULTICASTES1E_vS1F_EENS_8epilogue10collective18CollectiveEpilogueINS1I_23Sm100TmaWarpSpecializedILi2ELi2ELi32ELb0ELb0EEEJSH_NS5_IJNSW_ISF_SC_EES1N_EEESI_SJ_SI_SJ_NS1I_6fusion15FusionCallbacksIS1M_NS1P_17LinearCombinationISI_fSI_fLNS_15FloatRoundStyleE2EEESH_S1O_JEEENS4_5SM1004TMEM4LOAD26SM100_TMEM_LOAD_16dp32b32xES14_S1E_NS4_39AutoVectorizingCopyWithAssumedAlignmentILi128EEENS4_14SM90_TMA_STOREES1E_S20_S20_EEEvvEEEEvNT_6ParamsE --------------------------
	.section	.nv.info._ZN7cutlass13device_kernelINS_4gemm6kernel13GemmUniversalIN4cute5tupleIJiiiiEEENS1_10collective13CollectiveMmaINS1_35MainloopSm100TmaUmmaWarpSpecializedILi17ELi2ELi4ENS5_IJNS4_1CILi4EEENSA_ILi1EEESC_EEEEENS5_IJNSA_ILi64EEENSA_ILi128EEESF_EEENS_12float_e5m2_tENS5_IJlSC_lEEESI_SJ_NS4_8TiledMMAINS4_8MMA_AtomIJNS4_10MMA_TraitsINS4_19SM100_MMA_F8F6F4_SSEJSI_SI_fSF_SG_NS4_17integral_constantINS4_4UMMA5MajorELSQ_0EEESR_NSO_INSP_7ScaleInELSS_0EEEST_EEEEEENS4_6LayoutINS5_IJSC_SC_SC_EEENS5_IJNSA_ILi0EEESY_SY_EEEEENS5_IJNS4_10UnderscoreES11_S11_EEEEENS4_13SM90_TMA_LOADENS4_14ComposedLayoutINS4_7SwizzleILi2ELi4ELi3EEENS4_18smem_ptr_flag_bitsILi8EEENSW_INS5_IJNSA_ILi8EEESF_EEENS5_IJSF_SC_EEEEEEEvNS4_8identityENS4_23SM90_TMA_LOAD_MULTICASTES1E_vS1F_EENS_8epilogue10collective18CollectiveEpilogueINS1I_23Sm100TmaWarpSpecializedILi2ELi2ELi32ELb0ELb0EEEJSH_NS5_IJNSW_ISF_SC_EES1N_EEESI_SJ_SI_SJ_NS1I_6fusion15FusionCallbacksIS1M_NS1P_17LinearCombinationISI_fSI_fLNS_15FloatRoundStyleE2EEESH_S1O_JEEENS4_5SM1004TMEM4LOAD26SM100_TMEM_LOAD_16dp32b32xES14_S1E_NS4_39AutoVectorizingCopyWithAssumedAlignmentILi128EEENS4_14SM90_TMA_STOREES1E_S20_S20_EEEvvEEEEvNT_6ParamsE,"",@"SHT_CUDA_INFO"
	.sectionflags	@""
	.align	4


	//----- nvinfo : EIATTR_CUDA_API_VERSION
	.align		4
        /*0000*/ 	.byte	0x04, 0x37
        /*0002*/ 	.short	(.L_31 - .L_30)
.L_30:
        /*0004*/ 	.word	0x00000082


	//----- nvinfo : EIATTR_KPARAM_INFO
	.align		4
.L_31:
        /*0008*/ 	.byte	0x04, 0x17
        /*000a*/ 	.short	(.L_33 - .L_32)
.L_32:
        /*000c*/ 	.word	0x00000000
        /*0010*/ 	.short	0x0000
        /*0012*/ 	.short	0x0000
        /*0014*/ 	.byte	0x00, 0xf0, 0x01, 0x20


	//----- nvinfo : EIATTR_AT_ENTRY_FRAGMENTS
	.align		4
.L_33:
        /*0018*/ 	.byte	0x04, 0x4f
        /*001a*/ 	.short	(.L_35 - .L_34)


	//   ....[0]....
.L_34:
        /*001c*/ 	.word	0x00000006


	//----- nvinfo : EIATTR_RESERVED_SMEM_USED
	.align		4
.L_35:
        /*0020*/ 	.byte	0x01, 0x41
	.zero		2


	//----- nvinfo : EIATTR_SPARSE_MMA_MASK
	.align		4
        /*0024*/ 	.byte	0x03, 0x50
        /*0026*/ 	.short	0x0000


	//----- nvinfo : EIATTR_TCGEN05_1CTA_USED
	.align		4
        /*0028*/ 	.byte	0x01, 0x51
	.zero		2


	//----- nvinfo : EIATTR_MAXREG_COUNT
	.align		4
        /*002c*/ 	.byte	0x03, 0x1b
        /*002e*/ 	.short	0x00ff


	//----- nvinfo : EIATTR_NUM_BARRIERS
	.align		4
        /*0030*/ 	.byte	0x02, 0x4c
        /*0032*/ 	.byte	0x07
	.zero		1


	//----- nvinfo : EIATTR_EXTERNS
	.align		4
        /*0034*/ 	.byte	0x04, 0x0f
        /*0036*/ 	.short	(.L_37 - .L_36)


	//   ....[0]....
	.align		4
.L_36:
        /*0038*/ 	.word	index@(__assertfail)


	//----- nvinfo : EIATTR_MERCURY_ISA_VERSION
	.align		4
.L_37:
        /*003c*/ 	.byte	0x03, 0x5f
        /*003e*/ 	.short	0x0101


	//----- nvinfo : EIATTR_INT_WARP_WIDE_INSTR_OFFSETS
	.align		4
        /*0040*/ 	.byte	0x04, 0x31
        /*0042*/ 	.short	(.L_39 - .L_38)


	//   ....[0]....
.L_38:
        /*0044*/ 	.word	0x00004500


	//   ....[1]....
        /*0048*/ 	.word	0x00004520


	//   ....[2]....
        /*004c*/ 	.word	0x00004550


	//   ....[3]....
        /*0050*/ 	.word	0x00005120


	//   ....[4]....
        /*0054*/ 	.word	0x00005190


	//   ....[5]....
        /*0058*/ 	.word	0x00005280


	//   ....[6]....
        /*005c*/ 	.word	0x00005330


	//----- nvinfo : EIATTR_COOP_GROUP_MASK_REGIDS
	.align		4
.L_39:
        /*0060*/ 	.byte	0x04, 0x29
        /*0062*/ 	.short	(.L_41 - .L_40)


	//   ....[0]....
.L_40:
        /*0064*/ 	.word	0xffffffff


	//   ....[1]....
        /*0068*/ 	.word	0xffffffff


	//   ....[2]....
        /*006c*/ 	.word	0xffffffff


	//   ....[3]....
        /*0070*/ 	.word	0xffffffff


	//   ....[4]....
        /*0074*/ 	.word	0xffffffff


	//   ....[5]....
        /*0078*/ 	.word	0xffffffff


	//   ....[6]....
        /*007c*/ 	.word	0xffffffff


	//   ....[7]....
        /*0080*/ 	.word	0xffffffff


	//   ....[8]....
        /*0084*/ 	.word	0xffffffff


	//   ....[9]....
        /*0088*/ 	.word	0xffffffff


	//   ....[10]....
        /*008c*/ 	.word	0xffffffff


	//   ....[11]....
        /*0090*/ 	.word	0xffffffff


	//   ....[12]....
        /*0094*/ 	.word	0xffffffff


	//   ....[13]....
        /*0098*/ 	.word	0xffffffff


	//----- nvinfo : EIATTR_COOP_GROUP_INSTR_OFFSETS
	.align		4
.L_41:
        /*009c*/ 	.byte	0x04, 0x28
        /*009e*/ 	.short	(.L_43 - .L_42)


	//   ....[0]....
.L_42:
        /*00a0*/ 	.word	0x00000080


	//   ....[1]....
        /*00a4*/ 	.word	0x000004f0


	//   ....[2]....
        /*00a8*/ 	.word	0x00000850


	//   ....[3]....
        /*00ac*/ 	.word	0x000009b0


	//   ....[4]....
        /*00b0*/ 	.word	0x00000ab0


	//   ....[5]....
        /*00b4*/ 	.word	0x00000c20


	//   ....[6]....
        /*00b8*/ 	.word	0x00000dc0


	//   ....[7]....
        /*00bc*/ 	.word	0x00000f80


	//   ....[8]....
        /*00c0*/ 	.word	0x000021b0


	//   ....[9]....
        /*00c4*/ 	.word	0x000037d0


	//   ....[10]....
        /*00c8*/ 	.word	0x000039e0


	//   ....[11]....
        /*00cc*/ 	.word	0x00003a10


	//   ....[12]....
        /*00d0*/ 	.word	0x000043e0


	//   ....[13]....
        /*00d4*/ 	.word	0x00004610


	//----- nvinfo : EIATTR_VRC_CTA_INIT_COUNT
	.align		4
.L_43:
        /*00d8*/ 	.byte	0x02, 0x4a
        /*00da*/ 	.byte	0x80
	.zero		1


	//----- nvinfo : EIATTR_SYSCALL_OFFSETS
	.align		4
        /*00dc*/ 	.byte	0x04, 0x46
        /*00de*/ 	.short	(.L_45 - .L_44)


	//   ....[0]....
.L_44:
        /*00e0*/ 	.word	0x00005f40


	//   ....[1]....
        /*00e4*/ 	.word	0x00006080


	//   ....[2]....
        /*00e8*/ 	.word	0x000068b0


	//   ....[3]....
        /*00ec*/ 	.word	0x00007640


	//----- nvinfo : EIATTR_MBARRIER_INSTR_OFFSETS
	.align		4
.L_45:
        /*00f0*/ 	.byte	0x04, 0x39
        /*00f2*/ 	.short	(.L_47 - .L_46)


	//   ....[0]....
.L_46:
        /*00f4*/ 	.word	0x00000610
        /*00f8*/ 	.word	0x000000ff
        /*00fc*/ 	.word	0x00000000
        /*0100*/ 	.short	0x0100
        /*0102*/ 	.byte	0x04
	.zero		1


	//   ....[1]....
        /*0104*/ 	.word	0x00000620
        /*0108*/ 	.word	0x000000ff
        /*010c*/ 	.word	0x00000088
        /*0110*/ 	.short	0x0100
        /*0112*/ 	.byte	0x04
	.zero		1


	//   ....[2]....
        /*0114*/ 	.word	0x00000630
        /*0118*/ 	.word	0x000000ff
        /*011c*/ 	.word	0x00000008
        /*0120*/ 	.short	0x0100
        /*0122*/ 	.byte	0x04
	.zero		1


	//   ....[3]....
        /*0124*/ 	.word	0x00000640
        /*0128*/ 	.word	0x000000ff
        /*012c*/ 	.word	0x00000090
        /*0130*/ 	.short	0x0100
        /*0132*/ 	.byte	0x04
	.zero		1


	//   ....[4]....
        /*0134*/ 	.word	0x00000650
        /*0138*/ 	.word	0x000000ff
        /*013c*/ 	.word	0x00000010
        /*0140*/ 	.short	0x0100
        /*0142*/ 	.byte	0x04
	.zero		1


	//   ....[5]....
        /*0144*/ 	.word	0x00000660
        /*0148*/ 	.word	0x000000ff
        /*014c*/ 	.word	0x00000098
        /*0150*/ 	.short	0x0100
        /*0152*/ 	.byte	0x04
	.zero		1


	//   ....[6]....
        /*0154*/ 	.word	0x00000670
        /*0158*/ 	.word	0x000000ff
        /*015c*/ 	.word	0x00000018
        /*0160*/ 	.short	0x0100
        /*0162*/ 	.byte	0x04
	.zero		1


	//   ....[7]....
        /*0164*/ 	.word	0x00000680
        /*0168*/ 	.word	0x000000ff
        /*016c*/ 	.word	0x000000a0
        /*0170*/ 	.short	0x0100
        /*0172*/ 	.byte	0x04
	.zero		1


	//   ....[8]....
        /*0174*/ 	.word	0x00000690
        /*0178*/ 	.word	0x000000ff
        /*017c*/ 	.word	0x00000020
        /*0180*/ 	.short	0x0100
        /*0182*/ 	.byte	0x04
	.zero		1


	//   ....[9]....
        /*0184*/ 	.word	0x000006a0
        /*0188*/ 	.word	0x000000ff
        /*018c*/ 	.word	0x000000a8
        /*0190*/ 	.short	0x0100
        /*0192*/ 	.byte	0x04
	.zero		1


	//   ....[10]....
        /*0194*/ 	.word	0x000006b0
        /*0198*/ 	.word	0x000000ff
        /*019c*/ 	.word	0x00000028
        /*01a0*/ 	.short	0x0100
        /*01a2*/ 	.byte	0x04
	.zero		1


	//   ....[11]....
        /*01a4*/ 	.word	0x000006c0
        /*01a8*/ 	.word	0x000000ff
        /*01ac*/ 	.word	0x000000b0
        /*01b0*/ 	.short	0x0100
        /*01b2*/ 	.byte	0x04
	.zero		1


	//   ....[12]....
        /*01b4*/ 	.word	0x000006d0
        /*01b8*/ 	.word	0x000000ff
        /*01bc*/ 	.word	0x00000030
        /*01c0*/ 	.short	0x0100
        /*01c2*/ 	.byte	0x04
	.zero		1


	//   ....[13]....
        /*01c4*/ 	.word	0x000006e0
        /*01c8*/ 	.word	0x000000ff
        /*01cc*/ 	.word	0x000000b8
        /*01d0*/ 	.short	0x0100
        /*01d2*/ 	.byte	0x04
	.zero		1


	//   ....[14]....
        /*01d4*/ 	.word	0x000006f0
        /*01d8*/ 	.word	0x000000ff
        /*01dc*/ 	.word	0x00000038
        /*01e0*/ 	.short	0x0100
        /*01e2*/ 	.byte	0x04
	.zero		1


	//   ....[15]....
        /*01e4*/ 	.word	0x00000700
        /*01e8*/ 	.word	0x000000ff
        /*01ec*/ 	.word	0x000000c0
        /*01f0*/ 	.short	0x0100
        /*01f2*/ 	.byte	0x04
	.zero		1


	//   ....[16]....
        /*01f4*/ 	.word	0x00000710
        /*01f8*/ 	.word	0x000000ff
        /*01fc*/ 	.word	0x00000040
        /*0200*/ 	.short	0x0100
        /*0202*/ 	.byte	0x04
	.zero		1


	//   ....[17]....
        /*0204*/ 	.word	0x00000720
        /*0208*/ 	.word	0x000000ff
        /*020c*/ 	.word	0x000000c8
        /*0210*/ 	.short	0x0100
        /*0212*/ 	.byte	0x04
	.zero		1


	//   ....[18]....
        /*0214*/ 	.word	0x00000730
        /*0218*/ 	.word	0x000000ff
        /*021c*/ 	.word	0x00000048
        /*0220*/ 	.short	0x0100
        /*0222*/ 	.byte	0x04
	.zero		1


	//   ....[19]....
        /*0224*/ 	.word	0x00000740
        /*0228*/ 	.word	0x000000ff
        /*022c*/ 	.word	0x000000d0
        /*0230*/ 	.short	0x0100
        /*0232*/ 	.byte	0x04
	.zero		1


	//   ....[20]....
        /*0234*/ 	.word	0x00000750
        /*0238*/ 	.word	0x000000ff
        /*023c*/ 	.word	0x00000050
        /*0240*/ 	.short	0x0100
        /*0242*/ 	.byte	0x04
	.zero		1


	//   ....[21]....
        /*0244*/ 	.word	0x00000760
        /*0248*/ 	.word	0x000000ff
        /*024c*/ 	.word	0x000000d8
        /*0250*/ 	.short	0x0100
        /*0252*/ 	.byte	0x04
	.zero		1


	//   ....[22]....
        /*0254*/ 	.word	0x00000770
        /*0258*/ 	.word	0x000000ff
        /*025c*/ 	.word	0x00000058
        /*0260*/ 	.short	0x0100
        /*0262*/ 	.byte	0x04
	.zero		1


	//   ....[23]....
        /*0264*/ 	.word	0x00000780
        /*0268*/ 	.word	0x000000ff
        /*026c*/ 	.word	0x000000e0
        /*0270*/ 	.short	0x0100
        /*0272*/ 	.byte	0x04
	.zero		1


	//   ....[24]....
        /*0274*/ 	.word	0x00000790
        /*0278*/ 	.word	0x000000ff
        /*027c*/ 	.word	0x00000060
        /*0280*/ 	.short	0x0100
        /*0282*/ 	.byte	0x04
	.zero		1


	//   ....[25]....
        /*0284*/ 	.word	0x000007a0
        /*0288*/ 	.word	0x000000ff
        /*028c*/ 	.word	0x000000e8
        /*0290*/ 	.short	0x0100
        /*0292*/ 	.byte	0x04
	.zero		1


	//   ....[26]....
        /*0294*/ 	.word	0x000007b0
        /*0298*/ 	.word	0x000000ff
        /*029c*/ 	.word	0x00000068
        /*02a0*/ 	.short	0x0100
        /*02a2*/ 	.byte	0x04
	.zero		1


	//   ....[27]....
        /*02a4*/ 	.word	0x000007c0
        /*02a8*/ 	.word	0x000000ff
        /*02ac*/ 	.word	0x000000f0
        /*02b0*/ 	.short	0x0100
        /*02b2*/ 	.byte	0x04
	.zero		1


	//   ....[28]....
        /*02b4*/ 	.word	0x000007d0
        /*02b8*/ 	.word	0x000000ff
        /*02bc*/ 	.word	0x00000070
        /*02c0*/ 	.short	0x0100
        /*02c2*/ 	.byte	0x04
	.zero		1


	//   ....[29]....
        /*02c4*/ 	.word	0x000007e0
        /*02c8*/ 	.word	0x000000ff
        /*02cc*/ 	.word	0x000000f8
        /*02d0*/ 	.short	0x0100
        /*02d2*/ 	.byte	0x04
	.zero		1


	//   ....[30]....
        /*02d4*/ 	.word	0x000007f0
        /*02d8*/ 	.word	0x000000ff
        /*02dc*/ 	.word	0x00000078
        /*02e0*/ 	.short	0x0100
        /*02e2*/ 	.byte	0x04
	.zero		1


	//   ....[31]....
        /*02e4*/ 	.word	0x00000800
        /*02e8*/ 	.word	0x000000ff
        /*02ec*/ 	.word	0x00000100
        /*02f0*/ 	.short	0x0100
        /*02f2*/ 	.byte	0x04
	.zero		1


	//   ....[32]....
        /*02f4*/ 	.word	0x00000810
        /*02f8*/ 	.word	0x000000ff
        /*02fc*/ 	.word	0x00000080
        /*0300*/ 	.short	0x0100
        /*0302*/ 	.byte	0x04
	.zero		1


	//   ....[33]....
        /*0304*/ 	.word	0x00000820
        /*0308*/ 	.word	0x000000ff
        /*030c*/ 	.word	0x00000108
        /*0310*/ 	.short	0x0100
        /*0312*/ 	.byte	0x04
	.zero		1


	//   ....[34]....
        /*0314*/ 	.word	0x00000960
        /*0318*/ 	.word	0x000000ff
        /*031c*/ 	.word	0x00000110
        /*0320*/ 	.short	0x0100
        /*0322*/ 	.byte	0x04
	.zero		1


	//   ....[35]....
        /*0324*/ 	.word	0x00000970
        /*0328*/ 	.word	0x000000ff
        /*032c*/ 	.word	0x00000120
        /*0330*/ 	.short	0x0100
        /*0332*/ 	.byte	0x04
	.zero		1


	//   ....[36]....
        /*0334*/ 	.word	0x00000980
        /*0338*/ 	.word	0x000000ff
        /*033c*/ 	.word	0x00000118
        /*0340*/ 	.short	0x0100
        /*0342*/ 	.byte	0x04
	.zero		1


	//   ....[37]....
        /*0344*/ 	.word	0x00000990
        /*0348*/ 	.word	0x000000ff
        /*034c*/ 	.word	0x00000128
        /*0350*/ 	.short	0x0100
        /*0352*/ 	.byte	0x04
	.zero		1


	//   ....[38]....
        /*0354*/ 	.word	0x00000a80
        /*0358*/ 	.word	0x000000ff
        /*035c*/ 	.word	0x00000130
        /*0360*/ 	.short	0x0100
        /*0362*/ 	.byte	0x06
	.zero		1


	//   ....[39]....
        /*0364*/ 	.word	0x00000a90
        /*0368*/ 	.word	0x000000ff
        /*036c*/ 	.word	0x00000138
        /*0370*/ 	.short	0x0100
        /*0372*/ 	.byte	0x06
	.zero		1


	//   ....[40]....
        /*0374*/ 	.word	0x00000bd0
        /*0378*/ 	.word	0x000000ff
        /*037c*/ 	.word	0x00000140
        /*0380*/ 	.short	0x0100
        /*0382*/ 	.byte	0x06
	.zero		1


	//   ....[41]....
        /*0384*/ 	.word	0x00000be0
        /*0388*/ 	.word	0x000000ff
        /*038c*/ 	.word	0x00000150
        /*0390*/ 	.short	0x0100
        /*0392*/ 	.byte	0x06
	.zero		1


	//   ....[42]....
        /*0394*/ 	.word	0x00000bf0
        /*0398*/ 	.word	0x000000ff
        /*039c*/ 	.word	0x00000148
        /*03a0*/ 	.short	0x0100
        /*03a2*/ 	.byte	0x06
	.zero		1


	//   ....[43]....
        /*03a4*/ 	.word	0x00000c00
        /*03a8*/ 	.word	0x000000ff
        /*03ac*/ 	.word	0x00000158
        /*03b0*/ 	.short	0x0100
        /*03b2*/ 	.byte	0x06
	.zero		1


	//   ....[44]....
        /*03b4*/ 	.word	0x00000d30
        /*03b8*/ 	.word	0x000000ff
        /*03bc*/ 	.word	0x00000160
        /*03c0*/ 	.short	0x0100
        /*03c2*/ 	.byte	0x04
	.zero		1


	//   ....[45]....
        /*03c4*/ 	.word	0x00000d40
        /*03c8*/ 	.word	0x000000ff
        /*03cc*/ 	.word	0x00000180
        /*03d0*/ 	.short	0x0100
        /*03d2*/ 	.byte	0x04
	.zero		1


	//   ....[46]....
        /*03d4*/ 	.word	0x00000d50
        /*03d8*/ 	.word	0x000000ff
        /*03dc*/ 	.word	0x00000168
        /*03e0*/ 	.short	0x0100
        /*03e2*/ 	.byte	0x04
	.zero		1


	//   ....[47]....
        /*03e4*/ 	.word	0x00000d60
        /*03e8*/ 	.word	0x000000ff
        /*03ec*/ 	.word	0x00000188
        /*03f0*/ 	.short	0x0100
        /*03f2*/ 	.byte	0x04
	.zero		1


	//   ....[48]....
        /*03f4*/ 	.word	0x00000d70
        /*03f8*/ 	.word	0x000000ff
        /*03fc*/ 	.word	0x00000170
        /*0400*/ 	.short	0x0100
        /*0402*/ 	.byte	0x04
	.zero		1


	//   ....[49]....
        /*0404*/ 	.word	0x00000d80
        /*0408*/ 	.word	0x000000ff
        /*040c*/ 	.word	0x00000190
        /*0410*/ 	.short	0x0100
        /*0412*/ 	.byte	0x04
	.zero		1


	//   ....[50]....
        /*0414*/ 	.word	0x00000d90
        /*0418*/ 	.word	0x000000ff
        /*041c*/ 	.word	0x00000178
        /*0420*/ 	.short	0x0100
        /*0422*/ 	.byte	0x04
	.zero		1


	//   ....[51]....
        /*0424*/ 	.word	0x00000da0
        /*0428*/ 	.word	0x000000ff
        /*042c*/ 	.word	0x00000198
        /*0430*/ 	.short	0x0100
        /*0432*/ 	.byte	0x04
	.zero		1


	//   ....[52]....
        /*0434*/ 	.word	0x00000e90
        /*0438*/ 	.word	0x000000ff
        /*043c*/ 	.word	0x000001a0
        /*0440*/ 	.short	0x0100
        /*0442*/ 	.byte	0x04
	.zero		1


	//   ....[53]....
        /*0444*/ 	.word	0x00000ea0
        /*0448*/ 	.word	0x000000ff
        /*044c*/ 	.word	0x000001b0
        /*0450*/ 	.short	0x0100
        /*0452*/ 	.byte	0x04
	.zero		1


	//   ....[54]....
        /*0454*/ 	.word	0x00000eb0
        /*0458*/ 	.word	0x000000ff
        /*045c*/ 	.word	0x000001a8
        /*0460*/ 	.short	0x0100
        /*0462*/ 	.byte	0x04
	.zero		1


	//   ....[55]....
        /*0464*/ 	.word	0x00000ec0
        /*0468*/ 	.word	0x000000ff
        /*046c*/ 	.word	0x000001b8
        /*0470*/ 	.short	0x0100
        /*0472*/ 	.byte	0x04
	.zero		1


	//   ....[56]....
        /*0474*/ 	.word	0x00001a60
        /*0478*/ 	.word	0x00000000
        /*047c*/ 	.word	0x000001b0
        /*0480*/ 	.short	0x010a
        /*0482*/ 	.byte	0xff
	.zero		1


	//   ....[57]....
        /*0484*/ 	.word	0x00001a80
        /*0488*/ 	.word	0x00000000
        /*048c*/ 	.word	0x000001a0
        /*0490*/ 	.short	0x0101
        /*0492*/ 	.byte	0xff
	.zero		1


	//   ....[58]....
        /*0494*/ 	.word	0x00001b40
        /*0498*/ 	.word	0x000000ff
        /*049c*/ 	.word	0x00000088
        /*04a0*/ 	.short	0x010a
        /*04a2*/ 	.byte	0x04
	.zero		1


	//   ....[59]....
        /*04a4*/ 	.word	0x00001bc0
        /*04a8*/ 	.word	0x000000ff
        /*04ac*/ 	.word	0x00000088
        /*04b0*/ 	.short	0x010a
        /*04b2*/ 	.byte	0x21
	.zero		1


	//   ....[60]....
        /*04b4*/ 	.word	0x00001d50
        /*04b8*/ 	.word	0x000000ff
        /*04bc*/ 	.word	0x00000088
        /*04c0*/ 	.short	0x010a
        /*04c2*/ 	.byte	0x08
	.zero		1


	//   ....[61]....
        /*04c4*/ 	.word	0x00001e70
        /*04c8*/ 	.word	0x000000ff
        /*04cc*/ 	.word	0x00000138
        /*04d0*/ 	.short	0x0101
        /*04d2*/ 	.byte	0x07
	.zero		1


	//   ....[62]....
        /*04d4*/ 	.word	0x00001e90
        /*04d8*/ 	.word	0x000000ff
        /*04dc*/ 	.word	0x00000088
        /*04e0*/ 	.short	0x010a
        /*04e2*/ 	.byte	0x04
	.zero		1


	//   ....[63]....
        /*04e4*/ 	.word	0x00001f10
        /*04e8*/ 	.word	0x000000ff
        /*04ec*/ 	.word	0x00000088
        /*04f0*/ 	.short	0x010a
        /*04f2*/ 	.byte	0x09
	.zero		1


	//   ....[64]....
        /*04f4*/ 	.word	0x000020b0
        /*04f8*/ 	.word	0x000000ff
        /*04fc*/ 	.word	0x00000088
        /*0500*/ 	.short	0x010a
        /*0502*/ 	.byte	0x06
	.zero		1


	//   ....[65]....
        /*0504*/ 	.word	0x000021e0
        /*0508*/ 	.word	0x00000003
        /*050c*/ 	.word	0x00000140
        /*0510*/ 	.short	0x010a
        /*0512*/ 	.byte	0xff
	.zero		1


	//   ....[66]....
        /*0514*/ 	.word	0x00002330
        /*0518*/ 	.word	0x00000000
        /*051c*/ 	.word	0x00000000
        /*0520*/ 	.short	0x0101
        /*0522*/ 	.byte	0xff
	.zero		1


	//   ....[67]....
        /*0524*/ 	.word	0x000028d0
        /*0528*/ 	.word	0x000000ff
        /*052c*/ 	.word	0x00000000
        /*0530*/ 	.short	0x010a
        /*0532*/ 	.byte	0x04
	.zero		1


	//   ....[68]....
        /*0534*/ 	.word	0x00002960
        /*0538*/ 	.word	0x000000ff
        /*053c*/ 	.word	0x00000000
        /*0540*/ 	.short	0x010a
        /*0542*/ 	.byte	0x05
	.zero		1


	//   ....[69]....
        /*0544*/ 	.word	0x000029f0
        /*0548*/ 	.word	0x000000ff
        /*054c*/ 	.word	0x00000000
        /*0550*/ 	.short	0x010a
        /*0552*/ 	.byte	0x05
	.zero		1


	//   ....[70]....
        /*0554*/ 	.word	0x00002a80
        /*0558*/ 	.word	0x000000ff
        /*055c*/ 	.word	0x00000000
        /*0560*/ 	.short	0x010a
        /*0562*/ 	.byte	0x05
	.zero		1


	//   ....[71]....
        /*0564*/ 	.word	0x00002b10
        /*0568*/ 	.word	0x000000ff
        /*056c*/ 	.word	0x00000000
        /*0570*/ 	.short	0x010a
        /*0572*/ 	.byte	0x05
	.zero		1


	//   ....[72]....
        /*0574*/ 	.word	0x00002ba0
        /*0578*/ 	.word	0x000000ff
        /*057c*/ 	.word	0x00000000
        /*0580*/ 	.short	0x010a
        /*0582*/ 	.byte	0x05
	.zero		1


	//   ....[73]....
        /*0584*/ 	.word	0x00002c30
        /*0588*/ 	.word	0x000000ff
        /*058c*/ 	.word	0x00000000
        /*0590*/ 	.short	0x010a
        /*0592*/ 	.byte	0x05
	.zero		1


	//   ....[74]....
        /*0594*/ 	.word	0x00002cc0
        /*0598*/ 	.word	0x000000ff
        /*059c*/ 	.word	0x00000000
        /*05a0*/ 	.short	0x010a
        /*05a2*/ 	.byte	0x05
	.zero		1


	//   ....[75]....
        /*05a4*/ 	.word	0x00002d50
        /*05a8*/ 	.word	0x000000ff
        /*05ac*/ 	.word	0x00000000
        /*05b0*/ 	.short	0x010a
        /*05b2*/ 	.byte	0x05
	.zero		1


	//   ....[76]....
        /*05b4*/ 	.word	0x00002de0
        /*05b8*/ 	.word	0x000000ff
        /*05bc*/ 	.word	0x00000000
        /*05c0*/ 	.short	0x010a
        /*05c2*/ 	.byte	0x05
	.zero		1


	//   ....[77]....
        /*05c4*/ 	.word	0x00002e70
        /*05c8*/ 	.word	0x000000ff
        /*05cc*/ 	.word	0x00000000
        /*05d0*/ 	.short	0x010a
        /*05d2*/ 	.byte	0x05
	.zero		1


	//   ....[78]....
        /*05d4*/ 	.word	0x00002f00
        /*05d8*/ 	.word	0x000000ff
        /*05dc*/ 	.word	0x00000000
        /*05e0*/ 	.short	0x010a
        /*05e2*/ 	.byte	0x05
	.zero		1


	//   ....[79]....
        /*05e4*/ 	.word	0x00002f90
        /*05e8*/ 	.word	0x000000ff
        /*05ec*/ 	.word	0x00000000
        /*05f0*/ 	.short	0x010a
        /*05f2*/ 	.byte	0x05
	.zero		1


	//   ....[80]....
        /*05f4*/ 	.word	0x00003020
        /*05f8*/ 	.word	0x000000ff
        /*05fc*/ 	.word	0x00000000
        /*0600*/ 	.short	0x010a
        /*0602*/ 	.byte	0x05
	.zero		1


	//   ....[81]....
        /*0604*/ 	.word	0x000030b0
        /*0608*/ 	.word	0x000000ff
        /*060c*/ 	.word	0x00000000
        /*0610*/ 	.short	0x010a
        /*0612*/ 	.byte	0x05
	.zero		1


	//   ....[82]....
        /*0614*/ 	.word	0x00003140
        /*0618*/ 	.word	0x000000ff
        /*061c*/ 	.word	0x00000000
        /*0620*/ 	.short	0x010a
        /*0622*/ 	.byte	0x05
	.zero		1


	//   ....[83]....
        /*0624*/ 	.word	0x000031e0
        /*0628*/ 	.word	0x00000000
        /*062c*/ 	.word	0x00000000
        /*0630*/ 	.short	0x010a
        /*0632*/ 	.byte	0xff
	.zero		1


	//   ....[84]....
        /*0634*/ 	.word	0x00003320
        /*0638*/ 	.word	0x00000002
        /*063c*/ 	.word	0x000001a0
        /*0640*/ 	.short	0x010a
        /*0642*/ 	.byte	0xff
	.zero		1


	//   ....[85]....
        /*0644*/ 	.word	0x00003380
        /*0648*/ 	.word	0x00000004
        /*064c*/ 	.word	0x00000000
        /*0650*/ 	.short	0x0101
        /*0652*/ 	.byte	0xff
	.zero		1


	//   ....[86]....
        /*0654*/ 	.word	0x000033a0
        /*0658*/ 	.word	0x000000ff
        /*065c*/ 	.word	0x00000150
        /*0660*/ 	.short	0x010a
        /*0662*/ 	.byte	0x04
	.zero		1


	//   ....[87]....
        /*0664*/ 	.word	0x000034c0
        /*0668*/ 	.word	0x00000002
        /*066c*/ 	.word	0x00000140
        /*0670*/ 	.short	0x010a
        /*0672*/ 	.byte	0xff
	.zero		1


	//   ....[88]....
        /*0674*/ 	.word	0x000035d0
        /*0678*/ 	.word	0x00000002
        /*067c*/ 	.word	0x00000000
        /*0680*/ 	.short	0x0101
        /*0682*/ 	.byte	0xff
	.zero		1


	//   ....[89]....
        /*0684*/ 	.word	0x00003660
        /*0688*/ 	.word	0x000000ff
        /*068c*/ 	.word	0x00000150
        /*0690*/ 	.short	0x0106
        /*0692*/ 	.byte	0x04
	.zero		1


	//   ....[90]....
        /*0694*/ 	.word	0x00003680
        /*0698*/ 	.word	0x000000ff
        /*069c*/ 	.word	0x00000150
        /*06a0*/ 	.short	0x010a
        /*06a2*/ 	.byte	0x04
	.zero		1


	//   ....[91]....
        /*06a4*/ 	.word	0x00003710
        /*06a8*/ 	.word	0x000000ff
        /*06ac*/ 	.word	0x00000150
        /*06b0*/ 	.short	0x0106
        /*06b2*/ 	.byte	0x07
	.zero		1


	//   ....[92]....
        /*06b4*/ 	.word	0x00003750
        /*06b8*/ 	.word	0x00000000
        /*06bc*/ 	.word	0x00000150
        /*06c0*/ 	.short	0x010a
        /*06c2*/ 	.byte	0xff
	.zero		1


	//   ....[93]....
        /*06c4*/ 	.word	0x00003c70
        /*06c8*/ 	.word	0x00000000
        /*06cc*/ 	.word	0x00000140
        /*06d0*/ 	.short	0x010a
        /*06d2*/ 	.byte	0xff
	.zero		1


	//   ....[94]....
        /*06d4*/ 	.word	0x00003d70
        /*06d8*/ 	.word	0x00000003
        /*06dc*/ 	.word	0x00000000
        /*06e0*/ 	.short	0x0101
        /*06e2*/ 	.byte	0xff
	.zero		1


	//   ....[95]....
        /*06e4*/ 	.word	0x00003d80
        /*06e8*/ 	.word	0x000000ff
        /*06ec*/ 	.word	0x00000000
        /*06f0*/ 	.short	0x010a
        /*06f2*/ 	.byte	0x04
	.zero		1


	//   ....[96]....
        /*06f4*/ 	.word	0x00003e00
        /*06f8*/ 	.word	0x000000ff
        /*06fc*/ 	.word	0x00000180
        /*0700*/ 	.short	0x010a
        /*0702*/ 	.byte	0x17
	.zero		1


	//   ....[97]....
        /*0704*/ 	.word	0x00003ee0
        /*0708*/ 	.word	0x000000ff
        /*070c*/ 	.word	0x00000000
        /*0710*/ 	.short	0x010a
        /*0712*/ 	.byte	0x05
	.zero		1


	//   ....[98]....
        /*0714*/ 	.word	0x00004020
        /*0718*/ 	.word	0x000000ff
        /*071c*/ 	.word	0x00000000
        /*0720*/ 	.short	0x010a
        /*0722*/ 	.byte	0x04
	.zero		1


	//   ....[99]....
        /*0724*/ 	.word	0x00004210
        /*0728*/ 	.word	0x000000ff
        /*072c*/ 	.word	0x00000000
        /*0730*/ 	.short	0x010a
        /*0732*/ 	.byte	0x04
	.zero		1


	//   ....[100]....
        /*0734*/ 	.word	0x000042a0
        /*0738*/ 	.word	0x000000ff
        /*073c*/ 	.word	0x00000000
        /*0740*/ 	.short	0x010a
        /*0742*/ 	.byte	0x05
	.zero		1


	//   ....[101]....
        /*0744*/ 	.word	0x00004330
        /*0748*/ 	.word	0x000000ff
        /*074c*/ 	.word	0x00000000
        /*0750*/ 	.short	0x010a
        /*0752*/ 	.byte	0x05
	.zero		1


	//   ....[102]....
        /*0754*/ 	.word	0x000043c0
        /*0758*/ 	.word	0x000000ff
        /*075c*/ 	.word	0x00000000
        /*0760*/ 	.short	0x010a
        /*0762*/ 	.byte	0x04
	.zero		1


	//   ....[103]....
        /*0764*/ 	.word	0x000048e0
        /*0768*/ 	.word	0x00000008
        /*076c*/ 	.word	0x00000140
        /*0770*/ 	.short	0x010a
        /*0772*/ 	.byte	0xff
	.zero		1


	//   ....[104]....
        /*0774*/ 	.word	0x00004a50
        /*0778*/ 	.word	0x00000000
        /*077c*/ 	.word	0x00000000
        /*0780*/ 	.short	0x0101
        /*0782*/ 	.byte	0xff
	.zero		1


	//   ....[105]....
        /*0784*/ 	.word	0x00004f30
        /*0788*/ 	.word	0x000000ff
        /*078c*/ 	.word	0x00000138
        /*0790*/ 	.short	0x010a
        /*0792*/ 	.byte	0x15
	.zero		1


	//   ....[106]....
        /*0794*/ 	.word	0x000050c0
        /*0798*/ 	.word	0x000000ff
        /*079c*/ 	.word	0x00000120
        /*07a0*/ 	.short	0x010a
        /*07a2*/ 	.byte	0x15
	.zero		1


	//   ....[107]....
        /*07a4*/ 	.word	0x00005230
        /*07a8*/ 	.word	0x000000ff
        /*07ac*/ 	.word	0x00000110
        /*07b0*/ 	.short	0x010b
        /*07b2*/ 	.byte	0x15
	.zero		1


	//   ....[108]....
        /*07b4*/ 	.word	0x00005240
        /*07b8*/ 	.word	0x000000ff
        /*07bc*/ 	.word	0x00000000
        /*07c0*/ 	.short	0x0101
        /*07c2*/ 	.byte	0x27
	.zero		1


	//   ....[109]....
        /*07c4*/ 	.word	0x00005250
        /*07c8*/ 	.word	0x000000ff
        /*07cc*/ 	.word	0x00000128
        /*07d0*/ 	.short	0x010a
        /*07d2*/ 	.byte	0x15
	.zero		1


	//   ....[110]....
        /*07d4*/ 	.word	0x00005430
        /*07d8*/ 	.word	0x000000ff
        /*07dc*/ 	.word	0x00000118
        /*07e0*/ 	.short	0x010b
        /*07e2*/ 	.byte	0x15
	.zero		1


	//   ....[111]....
        /*07e4*/ 	.word	0x00005440
        /*07e8*/ 	.word	0x000000ff
        /*07ec*/ 	.word	0x00000000
        /*07f0*/ 	.short	0x0101
        /*07f2*/ 	.byte	0x26
	.zero		1


	//   ....[112]....
        /*07f4*/ 	.word	0x00005470
        /*07f8*/ 	.word	0x000000ff
        /*07fc*/ 	.word	0x00000120
        /*0800*/ 	.short	0x010a
        /*0802*/ 	.byte	0x15
	.zero		1


	//   ....[113]....
        /*0804*/ 	.word	0x000054b0
        /*0808*/ 	.word	0x00000000
        /*080c*/ 	.word	0x00000128
        /*0810*/ 	.short	0x010a
        /*0812*/ 	.byte	0xff
	.zero		1


	//   ....[114]....
        /*0814*/ 	.word	0x000057e0
        /*0818*/ 	.word	0x00000003
        /*081c*/ 	.word	0x00000140
        /*0820*/ 	.short	0x010a
        /*0822*/ 	.byte	0xff
	.zero		1


	//   ....[115]....
        /*0824*/ 	.word	0x00005960
        /*0828*/ 	.word	0x00000000
        /*082c*/ 	.word	0x00000000
        /*0830*/ 	.short	0x0101
        /*0832*/ 	.byte	0xff
	.zero		1


	//   ....[116]....
        /*0834*/ 	.word	0x000064a0
        /*0838*/ 	.word	0x00000002
        /*083c*/ 	.word	0x00000110
        /*0840*/ 	.short	0x010a
        /*0842*/ 	.byte	0xff
	.zero		1


	//   ....[117]....
        /*0844*/ 	.word	0x00006510
        /*0848*/ 	.word	0x00000064
        /*084c*/ 	.word	0x00000160
        /*0850*/ 	.short	0x010a
        /*0852*/ 	.byte	0xff
	.zero		1


	//   ....[118]....
        /*0854*/ 	.word	0x00006600
        /*0858*/ 	.word	0x00000002
        /*085c*/ 	.word	0x00000110
        /*0860*/ 	.short	0x010a
        /*0862*/ 	.byte	0xff
	.zero		1


	//   ....[119]....
        /*0864*/ 	.word	0x00006710
        /*0868*/ 	.word	0x00000000
        /*086c*/ 	.word	0x00000000
        /*0870*/ 	.short	0x0101
        /*0872*/ 	.byte	0xff
	.zero		1


	//   ....[120]....
        /*0874*/ 	.word	0x00006790
        /*0878*/ 	.word	0x00000064
        /*087c*/ 	.word	0x00000160
        /*0880*/ 	.short	0x010a
        /*0882*/ 	.byte	0xff
	.zero		1


	//   ....[121]....
        /*0884*/ 	.word	0x000072e0
        /*0888*/ 	.word	0x0000006d
        /*088c*/ 	.word	0x00000110
        /*0890*/ 	.short	0x010a
        /*0892*/ 	.byte	0xff
	.zero		1


	//   ....[122]....
        /*0894*/ 	.word	0x000073b0
        /*0898*/ 	.word	0x0000006d
        /*089c*/ 	.word	0x00000110
        /*08a0*/ 	.short	0x010a
        /*08a2*/ 	.byte	0xff
	.zero		1


	//   ....[123]....
        /*08a4*/ 	.word	0x000074c0
        /*08a8*/ 	.word	0x00000000
        /*08ac*/ 	.word	0x00000000
        /*08b0*/ 	.short	0x0101
        /*08b2*/ 	.byte	0xff
	.zero		1


	//   ....[124]....
        /*08b4*/ 	.word	0x00007950
        /*08b8*/ 	.word	0x000000ff
        /*08bc*/ 	.word	0x00000000
        /*08c0*/ 	.short	0x0101
        /*08c2*/ 	.byte	0x04
	.zero		1


	//   ....[125]....
        /*08c4*/ 	.word	0x00008160
        /*08c8*/ 	.word	0x00000000
        /*08cc*/ 	.word	0x000001b0
        /*08d0*/ 	.short	0x010a
        /*08d2*/ 	.byte	0xff
	.zero		1


	//   ....[126]....
        /*08d4*/ 	.word	0x000081c0
        /*08d8*/ 	.word	0x00000000
        /*08dc*/ 	.word	0x00000088
        /*08e0*/ 	.short	0x010a
        /*08e2*/ 	.byte	0xff
	.zero		1


	//   ....[127]....
        /*08e4*/ 	.word	0x00008220
        /*08e8*/ 	.word	0x00000000
        /*08ec*/ 	.word	0x00000088
        /*08f0*/ 	.short	0x010a
        /*08f2*/ 	.byte	0xff
	.zero		1


	//   ....[128]....
        /*08f4*/ 	.word	0x00008270
        /*08f8*/ 	.word	0x00000003
        /*08fc*/ 	.word	0x00000140
        /*0900*/ 	.short	0x010a
        /*0902*/ 	.byte	0xff
	.zero		1


	//   ....[129]....
        /*0904*/ 	.word	0x000082d0
        /*0908*/ 	.word	0x00000000
        /*090c*/ 	.word	0x00000000
        /*0910*/ 	.short	0x010a
        /*0912*/ 	.byte	0xff
	.zero		1


	//   ....[130]....
        /*0914*/ 	.word	0x00008330
        /*0918*/ 	.word	0x00000000
        /*091c*/ 	.word	0x00000000
        /*0920*/ 	.short	0x010a
        /*0922*/ 	.byte	0xff
	.zero		1


	//   ....[131]....
        /*0924*/ 	.word	0x00008390
        /*0928*/ 	.word	0x00000000
        /*092c*/ 	.word	0x00000000
        /*0930*/ 	.short	0x010a
        /*0932*/ 	.byte	0xff
	.zero		1


	//   ....[132]....
        /*0934*/ 	.word	0x000083f0
        /*0938*/ 	.word	0x00000000
        /*093c*/ 	.word	0x00000000
        /*0940*/ 	.short	0x010a
        /*0942*/ 	.byte	0xff
	.zero		1


	//   ....[133]....
        /*0944*/ 	.word	0x00008450
        /*0948*/ 	.word	0x00000000
        /*094c*/ 	.word	0x00000000
        /*0950*/ 	.short	0x010a
        /*0952*/ 	.byte	0xff
	.zero		1


	//   ....[134]....
        /*0954*/ 	.word	0x000084b0
        /*0958*/ 	.word	0x00000000
        /*095c*/ 	.word	0x00000000
        /*0960*/ 	.short	0x010a
        /*0962*/ 	.byte	0xff
	.zero		1


	//   ....[135]....
        /*0964*/ 	.word	0x00008510
        /*0968*/ 	.word	0x00000000
        /*096c*/ 	.word	0x00000000
        /*0970*/ 	.short	0x010a
        /*0972*/ 	.byte	0xff
	.zero		1


	//   ....[136]....
        /*0974*/ 	.word	0x00008570
        /*0978*/ 	.word	0x00000000
        /*097c*/ 	.word	0x00000000
        /*0980*/ 	.short	0x010a
        /*0982*/ 	.byte	0xff
	.zero		1


	//   ....[137]....
        /*0984*/ 	.word	0x000085d0
        /*0988*/ 	.word	0x00000000
        /*098c*/ 	.word	0x00000000
        /*0990*/ 	.short	0x010a
        /*0992*/ 	.byte	0xff
	.zero		1


	//   ....[138]....
        /*0994*/ 	.word	0x00008630
        /*0998*/ 	.word	0x00000000
        /*099c*/ 	.word	0x00000000
        /*09a0*/ 	.short	0x010a
        /*09a2*/ 	.byte	0xff
	.zero		1


	//   ....[139]....
        /*09a4*/ 	.word	0x00008690
        /*09a8*/ 	.word	0x00000000
        /*09ac*/ 	.word	0x00000000
        /*09b0*/ 	.short	0x010a
        /*09b2*/ 	.byte	0xff
	.zero		1


	//   ....[140]....
        /*09b4*/ 	.word	0x000086f0
        /*09b8*/ 	.word	0x00000000
        /*09bc*/ 	.word	0x00000000
        /*09c0*/ 	.short	0x010a
        /*09c2*/ 	.byte	0xff
	.zero		1


	//   ....[141]....
        /*09c4*/ 	.word	0x00008750
        /*09c8*/ 	.word	0x00000000
        /*09cc*/ 	.word	0x00000000
        /*09d0*/ 	.short	0x010a
        /*09d2*/ 	.byte	0xff
	.zero		1


	//   ....[142]....
        /*09d4*/ 	.word	0x000087b0
        /*09d8*/ 	.word	0x00000000
        /*09dc*/ 	.word	0x00000000
        /*09e0*/ 	.short	0x010a
        /*09e2*/ 	.byte	0xff
	.zero		1


	//   ....[143]....
        /*09e4*/ 	.word	0x00008810
        /*09e8*/ 	.word	0x00000000
        /*09ec*/ 	.word	0x00000000
        /*09f0*/ 	.short	0x010a
        /*09f2*/ 	.byte	0xff
	.zero		1


	//   ....[144]....
        /*09f4*/ 	.word	0x00008870
        /*09f8*/ 	.word	0x00000000
        /*09fc*/ 	.word	0x00000000
        /*0a00*/ 	.short	0x010a
        /*0a02*/ 	.byte	0xff
	.zero		1


	//   ....[145]....
        /*0a04*/ 	.word	0x000088c0
        /*0a08*/ 	.word	0x00000002
        /*0a0c*/ 	.word	0x000001a0
        /*0a10*/ 	.short	0x010a
        /*0a12*/ 	.byte	0xff
	.zero		1


	//   ....[146]....
        /*0a14*/ 	.word	0x00008920
        /*0a18*/ 	.word	0x00000002
        /*0a1c*/ 	.word	0x00000150
        /*0a20*/ 	.short	0x010a
        /*0a22*/ 	.byte	0xff
	.zero		1


	//   ....[147]....
        /*0a24*/ 	.word	0x00008970
        /*0a28*/ 	.word	0x00000002
        /*0a2c*/ 	.word	0x00000140
        /*0a30*/ 	.short	0x010a
        /*0a32*/ 	.byte	0xff
	.zero		1


	//   ....[148]....
        /*0a34*/ 	.word	0x000089d0
        /*0a38*/ 	.word	0x00000000
        /*0a3c*/ 	.word	0x00000150
        /*0a40*/ 	.short	0x010a
        /*0a42*/ 	.byte	0xff
	.zero		1


	//   ....[149]....
        /*0a44*/ 	.word	0x00008a20
        /*0a48*/ 	.word	0x00000000
        /*0a4c*/ 	.word	0x00000140
        /*0a50*/ 	.short	0x010a
        /*0a52*/ 	.byte	0xff
	.zero		1


	//   ....[150]....
        /*0a54*/ 	.word	0x00008a80
        /*0a58*/ 	.word	0x00000003
        /*0a5c*/ 	.word	0x00000180
        /*0a60*/ 	.short	0x010a
        /*0a62*/ 	.byte	0xff
	.zero		1


	//   ....[151]....
        /*0a64*/ 	.word	0x00008ae0
        /*0a68*/ 	.word	0x00000000
        /*0a6c*/ 	.word	0x00000000
        /*0a70*/ 	.short	0x010a
        /*0a72*/ 	.byte	0xff
	.zero		1


	//   ....[152]....
        /*0a74*/ 	.word	0x00008b40
        /*0a78*/ 	.word	0x00000000
        /*0a7c*/ 	.word	0x00000000
        /*0a80*/ 	.short	0x010a
        /*0a82*/ 	.byte	0xff
	.zero		1


	//   ....[153]....
        /*0a84*/ 	.word	0x00008ba0
        /*0a88*/ 	.word	0x00000000
        /*0a8c*/ 	.word	0x00000000
        /*0a90*/ 	.short	0x010a
        /*0a92*/ 	.byte	0xff
	.zero		1


	//   ....[154]....
        /*0a94*/ 	.word	0x00008c00
        /*0a98*/ 	.word	0x00000000
        /*0a9c*/ 	.word	0x00000000
        /*0aa0*/ 	.short	0x010a
        /*0aa2*/ 	.byte	0xff
	.zero		1


	//   ....[155]....
        /*0aa4*/ 	.word	0x00008c60
        /*0aa8*/ 	.word	0x00000000
        /*0aac*/ 	.word	0x00000000
        /*0ab0*/ 	.short	0x010a
        /*0ab2*/ 	.byte	0xff
	.zero		1


	//   ....[156]....
        /*0ab4*/ 	.word	0x00008cb0
        /*0ab8*/ 	.word	0x00000008
        /*0abc*/ 	.word	0x00000140
        /*0ac0*/ 	.short	0x010a
        /*0ac2*/ 	.byte	0xff
	.zero		1


	//   ....[157]....
        /*0ac4*/ 	.word	0x00008d10
        /*0ac8*/ 	.word	0x00000000
        /*0acc*/ 	.word	0x00000138
        /*0ad0*/ 	.short	0x010a
        /*0ad2*/ 	.byte	0xff
	.zero		1


	//   ....[158]....
        /*0ad4*/ 	.word	0x00008d70
        /*0ad8*/ 	.word	0x00000005
        /*0adc*/ 	.word	0x00000120
        /*0ae0*/ 	.short	0x010a
        /*0ae2*/ 	.byte	0xff
	.zero		1


	//   ....[159]....
        /*0ae4*/ 	.word	0x00008dd0
        /*0ae8*/ 	.word	0x00000005
        /*0aec*/ 	.word	0x00000128
        /*0af0*/ 	.short	0x010a
        /*0af2*/ 	.byte	0xff
	.zero		1


	//   ....[160]....
        /*0af4*/ 	.word	0x00008e30
        /*0af8*/ 	.word	0x00000000
        /*0afc*/ 	.word	0x00000120
        /*0b00*/ 	.short	0x010a
        /*0b02*/ 	.byte	0xff
	.zero		1


	//   ....[161]....
        /*0b04*/ 	.word	0x00008e80
        /*0b08*/ 	.word	0x00000003
        /*0b0c*/ 	.word	0x00000140
        /*0b10*/ 	.short	0x010a
        /*0b12*/ 	.byte	0xff
	.zero		1


	//   ....[162]....
        /*0b14*/ 	.word	0x00008ed0
        /*0b18*/ 	.word	0x00000002
        /*0b1c*/ 	.word	0x00000110
        /*0b20*/ 	.short	0x010a
        /*0b22*/ 	.byte	0xff
	.zero		1


	//   ....[163]....
        /*0b24*/ 	.word	0x00008f20
        /*0b28*/ 	.word	0x00000064
        /*0b2c*/ 	.word	0x00000160
        /*0b30*/ 	.short	0x010a
        /*0b32*/ 	.byte	0xff
	.zero		1


	//   ....[164]....
        /*0b34*/ 	.word	0x00008f70
        /*0b38*/ 	.word	0x0000006d
        /*0b3c*/ 	.word	0x00000110
        /*0b40*/ 	.short	0x010a
        /*0b42*/ 	.byte	0xff
	.zero		1


	//----- nvinfo : EIATTR_NUM_MBARRIERS
	.align		4
.L_47:
        /*0b44*/ 	.byte	0x03, 0x38
        /*0b46*/ 	.short	0x0038


	//----- nvinfo : EIATTR_EXIT_INSTR_OFFSETS
	.align		4
        /*0b48*/ 	.byte	0x04, 0x1c
        /*0b4a*/ 	.short	(.L_49 - .L_48)


	//   ....[0]....
.L_48:
        /*0b4c*/ 	.word	0x00003210


	//   ....[1]....
        /*0b50*/ 	.word	0x00003720


	//   ....[2]....
        /*0b54*/ 	.word	0x00003780


	//   ....[3]....
        /*0b58*/ 	.word	0x00004620


	//   ....[4]....
        /*0b5c*/ 	.word	0x000054e0


	//   ....[5]....
        /*0b60*/ 	.word	0x00005520


	//   ....[6]....
        /*0b64*/ 	.word	0x00008150


	//----- nvinfo : EIATTR_MAX_THREADS
	.align		4
.L_49:
        /*0b68*/ 	.byte	0x04, 0x05
        /*0b6a*/ 	.short	(.L_51 - .L_50)
.L_50:
        /*0b6c*/ 	.word	0x00000100
        /*0b70*/ 	.word	0x00000001
        /*0b74*/ 	.word	0x00000001


	//----- nvinfo : EIATTR_CRS_STACK_SIZE
	.align		4
.L_51:
        /*0b78*/ 	.byte	0x04, 0x1e
        /*0b7a*/ 	.short	(.L_53 - .L_52)
.L_52:
        /*0b7c*/ 	.word	0x00000000


	//----- nvinfo : EIATTR_CBANK_PARAM_SIZE
	.align		4
.L_53:
        /*0b80*/ 	.byte	0x03, 0x19
        /*0b82*/ 	.short	0x0800


	//----- nvinfo : EIATTR_PARAM_CBANK
	.align		4
        /*0b84*/ 	.byte	0x04, 0x0a
        /*0b86*/ 	.short	(.L_55 - .L_54)
	.align		4
.L_54:
        /*0b88*/ 	.word	index@(.nv.constant0._ZN7cutlass13device_kernelINS_4gemm6kernel13GemmUniversalIN4cute5tupleIJiiiiEEENS1_10collective13CollectiveMmaINS1_35MainloopSm100TmaUmmaWarpSpecializedILi17ELi2ELi4ENS5_IJNS4_1CILi4EEENSA_ILi1EEESC_EEEEENS5_IJNSA_ILi64EEENSA_ILi128EEESF_EEENS_12float_e5m2_tENS5_IJlSC_lEEESI_SJ_NS4_8TiledMMAINS4_8MMA_AtomIJNS4_10MMA_TraitsINS4_19SM100_MMA_F8F6F4_SSEJSI_SI_fSF_SG_NS4_17integral_constantINS4_4UMMA5MajorELSQ_0EEESR_NSO_INSP_7ScaleInELSS_0EEEST_EEEEEENS4_6LayoutINS5_IJSC_SC_SC_EEENS5_IJNSA_ILi0EEESY_SY_EEEEENS5_IJNS4_10UnderscoreES11_S11_EEEEENS4_13SM90_TMA_LOADENS4_14ComposedLayoutINS4_7SwizzleILi2ELi4ELi3EEENS4_18smem_ptr_flag_bitsILi8EEENSW_INS5_IJNSA_ILi8EEESF_EEENS5_IJSF_SC_EEEEEEEvNS4_8identityENS4_23SM90_TMA_LOAD_MULTICASTES1E_vS1F_EENS_8epilogue10collective18CollectiveEpilogueINS1I_23Sm100TmaWarpSpecializedILi2ELi2ELi32ELb0ELb0EEEJSH_NS5_IJNSW_ISF_SC_EES1N_EEESI_SJ_SI_SJ_NS1I_6fusion15FusionCallbacksIS1M_NS1P_17LinearCombinationISI_fSI_fLNS_15FloatRoundStyleE2EEESH_S1O_JEEENS4_5SM1004TMEM4LOAD26SM100_TMEM_LOAD_16dp32b32xES14_S1E_NS4_39AutoVectorizingCopyWithAssumedAlignmentILi128EEENS4_14SM90_TMA_STOREES1E_S20_S20_EEEvvEEEEvNT_6ParamsE)
        /*0b8c*/ 	.short	0x0380
        /*0b8e*/ 	.short	0x0800


	//----- nvinfo : EIATTR_SW_WAR
	.align		4
.L_55:
        /*0b90*/ 	.byte	0x04, 0x36
        /*0b92*/ 	.short	(.L_57 - .L_56)
.L_56:
        /*0b94*/ 	.word	0x00000008
.L_57:


//--------------------- .nv.callgraph             --------------------------
	.section	.nv.callgraph,"",@"SHT_CUDA_CALLGRAPH"
	.align	4
	.sectionentsize	8
	.align		4
        /*0000*/ 	.word	0x00000000
	.align		4
        /*0004*/ 	.word	0xffffffff
	.align		4
        /*0008*/ 	.word	index@(_ZN7cutlass13device_kernelINS_4gemm6kernel13GemmUniversalIN4cute5tupleIJiiiiEEENS1_10collective13CollectiveMmaINS1_35MainloopSm100TmaUmmaWarpSpecializedILi17ELi2ELi4ENS5_IJNS4_1CILi4EEENSA_ILi1EEESC_EEEEENS5_IJNSA_ILi64EEENSA_ILi128EEESF_EEENS_12float_e5m2_tENS5_IJlSC_lEEESI_SJ_NS4_8TiledMMAINS4_8MMA_AtomIJNS4_10MMA_TraitsINS4_19SM100_MMA_F8F6F4_SSEJSI_SI_fSF_SG_NS4_17integral_constantINS4_4UMMA5MajorELSQ_0EEESR_NSO_INSP_7ScaleInELSS_0EEEST_EEEEEENS4_6LayoutINS5_IJSC_SC_SC_EEENS5_IJNSA_ILi0EEESY_SY_EEEEENS5_IJNS4_10UnderscoreES11_S11_EEEEENS4_13SM90_TMA_LOADENS4_14ComposedLayoutINS4_7SwizzleILi2ELi4ELi3EEENS4_18smem_ptr_flag_bitsILi8EEENSW_INS5_IJNSA_ILi8EEESF_EEENS5_IJSF_SC_EEEEEEEvNS4_8identityENS4_23SM90_TMA_LOAD_MULTICASTES1E_vS1F_EENS_8epilogue10collective18CollectiveEpilogueINS1I_23Sm100TmaWarpSpecializedILi2ELi2ELi32ELb0ELb0EEEJSH_NS5_IJNSW_ISF_SC_EES1N_EEESI_SJ_SI_SJ_NS1I_6fusion15FusionCallbacksIS1M_NS1P_17LinearCombinationISI_fSI_fLNS_15FloatRoundStyleE2EEESH_S1O_JEEENS4_5SM1004TMEM4LOAD26SM100_TMEM_LOAD_16dp32b32xES14_S1E_NS4_39AutoVectorizingCopyWithAssumedAlignmentILi128EEENS4_14SM90_TMA_STOREES1E_S20_S20_EEEvvEEEEvNT_6ParamsE)
	.align		4
        /*000c*/ 	.word	index@(__assertfail)
	.align		4
        /*0010*/ 	.word	0x00000000
	.align		4
        /*0014*/ 	.word	0xfffffffe
	.align		4
        /*0018*/ 	.word	0x00000000
	.align		4
        /*001c*/ 	.word	0xfffffffd
	.align		4
        /*0020*/ 	.word	0x00000000
	.align		4
        /*0024*/ 	.word	0xfffffffc


//--------------------- .nv.constant4             --------------------------
	.section	.nv.constant4,"a",@progbits
	.align	8
	.align		8
.nv.constant4:
        /*0000*/ 	.dword	__assertfail
	.align		8
        /*0008*/ 	.dword	__unnamed_1
	.align		8
        /*0010*/ 	.dword	__unnamed_2
	.align		8
        /*0018*/ 	.dword	_ZN40_INTERNAL_cda705fe_4_k_cu_0a981edf_304704cuda3std3__45__cpo5beginE
	.align		8
        /*0020*/ 	.dword	_ZN40_INTERNAL_cda705fe_4_k_cu_0a981edf_304704cuda3std3__45__cpo3endE
	.align		8
        /*0028*/ 	.dword	_ZN40_INTERNAL_cda705fe_4_k_cu_0a981edf_304704cuda3std3__45__cpo6cbeginE
	.align		8
        /*0030*/ 	.dword	_ZN40_INTERNAL_cda705fe_4_k_cu_0a981edf_304704cuda3std3__45__cpo4cendE
	.align		8
        /*0038*/ 	.dword	_ZN40_INTERNAL_cda705fe_4_k_cu_0a981edf_304704cuda3std3__442_GLOBAL__N__cda705fe_4_k_cu_0a981edf_304706ignoreE
	.align		8
        /*0040*/ 	.dword	_ZN40_INTERNAL_cda705fe_4_k_cu_0a981edf_304704cuda3std3__419piecewise_constructE
	.align		8
        /*0048*/ 	.dword	_ZN40_INTERNAL_cda705fe_4_k_cu_0a981edf_304704cuda3std3__48in_placeE
	.align		8
        /*0050*/ 	.dword	_ZN40_INTERNAL_cda705fe_4_k_cu_0a981edf_304704cuda3std6ranges3__45__cpo4swapE
	.align		8
        /*0058*/ 	.dword	_ZN40_INTERNAL_cda705fe_4_k_cu_0a981edf_304704cuda3std6ranges3__45__cpo9iter_moveE
	.align		8
        /*0060*/ 	.dword	_ZN40_INTERNAL_cda705fe_4_k_cu_0a981edf_304704cute7productE
	.align		8
        /*0068*/ 	.dword	_ZN40_INTERNAL_cda705fe_4_k_cu_0a981edf_304704cute1_E
	.align		8
        /*0070*/ 	.dword	$str$25
	.align		8
        /*0078*/ 	.dword	$str$26
	.align		8
        /*0080*/ 	.dword	$str$27
	.align		8
        /*0088*/ 	.dword	$str$28


//--------------------- .text._ZN7cutlass13device_kernelINS_4gemm6kernel13GemmUniversalIN4cute5tupleIJiiiiEEENS1_10collective13CollectiveMmaINS1_35MainloopSm100TmaUmmaWarpSpecializedILi17ELi2ELi4ENS5_IJNS4_1CILi4EEENSA_ILi1EEESC_EEEEENS5_IJNSA_ILi64EEENSA_ILi128EEESF_EEENS_12float_e5m2_tENS5_IJlSC_lEEESI_SJ_NS4_8TiledMMAINS4_8MMA_AtomIJNS4_10MMA_TraitsINS4_19SM100_MMA_F8F6F4_SSEJSI_SI_fSF_SG_NS4_17integral_constantINS4_4UMMA5MajorELSQ_0EEESR_NSO_INSP_7ScaleInELSS_0EEEST_EEEEEENS4_6LayoutINS5_IJSC_SC_SC_EEENS5_IJNSA_ILi0EEESY_SY_EEEEENS5_IJNS4_10UnderscoreES11_S11_EEEEENS4_13SM90_TMA_LOADENS4_14ComposedLayoutINS4_7SwizzleILi2ELi4ELi3EEENS4_18smem_ptr_flag_bitsILi8EEENSW_INS5_IJNSA_ILi8EEESF_EEENS5_IJSF_SC_EEEEEEEvNS4_8identityENS4_23SM90_TMA_LOAD_MULTICASTES1E_vS1F_EENS_8epilogue10collective18CollectiveEpilogueINS1I_23Sm100TmaWarpSpecializedILi2ELi2ELi32ELb0ELb0EEEJSH_NS5_IJNSW_ISF_SC_EES1N_EEESI_SJ_SI_SJ_NS1I_6fusion15FusionCallbacksIS1M_NS1P_17LinearCombinationISI_fSI_fLNS_15FloatRoundStyleE2EEESH_S1O_JEEENS4_5SM1004TMEM4LOAD26SM100_TMEM_LOAD_16dp32b32xES14_S1E_NS4_39AutoVectorizingCopyWithAssumedAlignmentILi128EEENS4_14SM90_TMA_STOREES1E_S20_S20_EEEvvEEEEvNT_6ParamsE --------------------------
	.section	.text._ZN7cutlass13device_kernelINS_4gemm6kernel13GemmUniversalIN4cute5tupleIJiiiiEEENS1_10collective13CollectiveMmaINS1_35MainloopSm100TmaUmmaWarpSpecializedILi17ELi2ELi4ENS5_IJNS4_1CILi4EEENSA_ILi1EEESC_EEEEENS5_IJNSA_ILi64EEENSA_ILi128EEESF_EEENS_12float_e5m2_tENS5_IJlSC_lEEESI_SJ_NS4_8TiledMMAINS4_8MMA_AtomIJNS4_10MMA_TraitsINS4_19SM100_MMA_F8F6F4_SSEJSI_SI_fSF_SG_NS4_17integral_constantINS4_4UMMA5MajorELSQ_0EEESR_NSO_INSP_7ScaleInELSS_0EEEST_EEEEEENS4_6LayoutINS5_IJSC_SC_SC_EEENS5_IJNSA_ILi0EEESY_SY_EEEEENS5_IJNS4_10UnderscoreES11_S11_EEEEENS4_13SM90_TMA_LOADENS4_14ComposedLayoutINS4_7SwizzleILi2ELi4ELi3EEENS4_18smem_ptr_flag_bitsILi8EEENSW_INS5_IJNSA_ILi8EEESF_EEENS5_IJSF_SC_EEEEEEEvNS4_8identityENS4_23SM90_TMA_LOAD_MULTICASTES1E_vS1F_EENS_8epilogue10collective18CollectiveEpilogueINS1I_23Sm100TmaWarpSpecializedILi2ELi2ELi32ELb0ELb0EEEJSH_NS5_IJNSW_ISF_SC_EES1N_EEESI_SJ_SI_SJ_NS1I_6fusion15FusionCallbacksIS1M_NS1P_17LinearCombinationISI_fSI_fLNS_15FloatRoundStyleE2EEESH_S1O_JEEENS4_5SM1004TMEM4LOAD26SM100_TMEM_LOAD_16dp32b32xES14_S1E_NS4_39AutoVectorizingCopyWithAssumedAlignmentILi128EEENS4_14SM90_TMA_STOREES1E_S20_S20_EEEvvEEEEvNT_6ParamsE,"ax",@progbits
	.align	128
.text._ZN7cutlass13device_kernelINS_4gemm6kernel13GemmUniversalIN4cute5tupleIJiiiiEEENS1_10collective13CollectiveMmaINS1_35MainloopSm100TmaUmmaWarpSpecializedILi17ELi2ELi4ENS5_IJNS4_1CILi4EEENSA_ILi1EEESC_EEEEENS5_IJNSA_ILi64EEENSA_ILi128EEESF_EEENS_12float_e5m2_tENS5_IJlSC_lEEESI_SJ_NS4_8TiledMMAINS4_8MMA_AtomIJNS4_10MMA_TraitsINS4_19SM100_MMA_F8F6F4_SSEJSI_SI_fSF_SG_NS4_17integral_constantINS4_4UMMA5MajorELSQ_0EEESR_NSO_INSP_7ScaleInELSS_0EEEST_EEEEEENS4_6LayoutINS5_IJSC_SC_SC_EEENS5_IJNSA_ILi0EEESY_SY_EEEEENS5_IJNS4_10UnderscoreES11_S11_EEEEENS4_13SM90_TMA_LOADENS4_14ComposedLayoutINS4_7SwizzleILi2ELi4ELi3EEENS4_18smem_ptr_flag_bitsILi8EEENSW_INS5_IJNSA_ILi8EEESF_EEENS5_IJSF_SC_EEEEEEEvNS4_8identityENS4_23SM90_TMA_LOAD_MULTICASTES1E_vS1F_EENS_8epilogue10collective18CollectiveEpilogueINS1I_23Sm100TmaWarpSpecializedILi2ELi2ELi32ELb0ELb0EEEJSH_NS5_IJNSW_ISF_SC_EES1N_EEESI_SJ_SI_SJ_NS1I_6fusion15FusionCallbacksIS1M_NS1P_17LinearCombinationISI_fSI_fLNS_15FloatRoundStyleE2EEESH_S1O_JEEENS4_5SM1004TMEM4LOAD26SM100_TMEM_LOAD_16dp32b32xES14_S1E_NS4_39AutoVectorizingCopyWithAssumedAlignmentILi128EEENS4_14SM90_TMA_STOREES1E_S20_S20_EEEvvEEEEvNT_6ParamsE:
        .type           _ZN7cutlass13device_kernelINS_4gemm6kernel13GemmUniversalIN4cute5tupleIJiiiiEEENS1_10collective13CollectiveMmaINS1_35MainloopSm100TmaUmmaWarpSpecializedILi17ELi2ELi4ENS5_IJNS4_1CILi4EEENSA_ILi1EEESC_EEEEENS5_IJNSA_ILi64EEENSA_ILi128EEESF_EEENS_12float_e5m2_tENS5_IJlSC_lEEESI_SJ_NS4_8TiledMMAINS4_8MMA_AtomIJNS4_10MMA_TraitsINS4_19SM100_MMA_F8F6F4_SSEJSI_SI_fSF_SG_NS4_17integral_constantINS4_4UMMA5MajorELSQ_0EEESR_NSO_INSP_7ScaleInELSS_0EEEST_EEEEEENS4_6LayoutINS5_IJSC_SC_SC_EEENS5_IJNSA_ILi0EEESY_SY_EEEEENS5_IJNS4_10UnderscoreES11_S11_EEEEENS4_13SM90_TMA_LOADENS4_14ComposedLayoutINS4_7SwizzleILi2ELi4ELi3EEENS4_18smem_ptr_flag_bitsILi8EEENSW_INS5_IJNSA_ILi8EEESF_EEENS5_IJSF_SC_EEEEEEEvNS4_8identityENS4_23SM90_TMA_LOAD_MULTICASTES1E_vS1F_EENS_8epilogue10collective18CollectiveEpilogueINS1I_23Sm100TmaWarpSpecializedILi2ELi2ELi32ELb0ELb0EEEJSH_NS5_IJNSW_ISF_SC_EES1N_EEESI_SJ_SI_SJ_NS1I_6fusion15FusionCallbacksIS1M_NS1P_17LinearCombinationISI_fSI_fLNS_15FloatRoundStyleE2EEESH_S1O_JEEENS4_5SM1004TMEM4LOAD26SM100_TMEM_LOAD_16dp32b32xES14_S1E_NS4_39AutoVectorizingCopyWithAssumedAlignmentILi128EEENS4_14SM90_TMA_STOREES1E_S20_S20_EEEvvEEEEvNT_6ParamsE,@function
        .size           _ZN7cutlass13device_kernelINS_4gemm6kernel13GemmUniversalIN4cute5tupleIJiiiiEEENS1_10collective13CollectiveMmaINS1_35MainloopSm100TmaUmmaWarpSpecializedILi17ELi2ELi4ENS5_IJNS4_1CILi4EEENSA_ILi1EEESC_EEEEENS5_IJNSA_ILi64EEENSA_ILi128EEESF_EEENS_12float_e5m2_tENS5_IJlSC_lEEESI_SJ_NS4_8TiledMMAINS4_8MMA_AtomIJNS4_10MMA_TraitsINS4_19SM100_MMA_F8F6F4_SSEJSI_SI_fSF_SG_NS4_17integral_constantINS4_4UMMA5MajorELSQ_0EEESR_NSO_INSP_7ScaleInELSS_0EEEST_EEEEEENS4_6LayoutINS5_IJSC_SC_SC_EEENS5_IJNSA_ILi0EEESY_SY_EEEEENS5_IJNS4_10UnderscoreES11_S11_EEEEENS4_13SM90_TMA_LOADENS4_14ComposedLayoutINS4_7SwizzleILi2ELi4ELi3EEENS4_18smem_ptr_flag_bitsILi8EEENSW_INS5_IJNSA_ILi8EEESF_EEENS5_IJSF_SC_EEEEEEEvNS4_8identityENS4_23SM90_TMA_LOAD_MULTICASTES1E_vS1F_EENS_8epilogue10collective18CollectiveEpilogueINS1I_23Sm100TmaWarpSpecializedILi2ELi2ELi32ELb0ELb0EEEJSH_NS5_IJNSW_ISF_SC_EES1N_EEESI_SJ_SI_SJ_NS1I_6fusion15FusionCallbacksIS1M_NS1P_17LinearCombinationISI_fSI_fLNS_15FloatRoundStyleE2EEESH_S1O_JEEENS4_5SM1004TMEM4LOAD26SM100_TMEM_LOAD_16dp32b32xES14_S1E_NS4_39AutoVectorizingCopyWithAssumedAlignmentILi128EEENS4_14SM90_TMA_STOREES1E_S20_S20_EEEvvEEEEvNT_6ParamsE,(.L_x_189 - _ZN7cutlass13device_kernelINS_4gemm6kernel13GemmUniversalIN4cute5tupleIJiiiiEEENS1_10collective13CollectiveMmaINS1_35MainloopSm100TmaUmmaWarpSpecializedILi17ELi2ELi4ENS5_IJNS4_1CILi4EEENSA_ILi1EEESC_EEEEENS5_IJNSA_ILi64EEENSA_ILi128EEESF_EEENS_12float_e5m2_tENS5_IJlSC_lEEESI_SJ_NS4_8TiledMMAINS4_8MMA_AtomIJNS4_10MMA_TraitsINS4_19SM100_MMA_F8F6F4_SSEJSI_SI_fSF_SG_NS4_17integral_constantINS4_4UMMA5MajorELSQ_0EEESR_NSO_INSP_7ScaleInELSS_0EEEST_EEEEEENS4_6LayoutINS5_IJSC_SC_SC_EEENS5_IJNSA_ILi0EEESY_SY_EEEEENS5_IJNS4_10UnderscoreES11_S11_EEEEENS4_13SM90_TMA_LOADENS4_14ComposedLayoutINS4_7SwizzleILi2ELi4ELi3EEENS4_18smem_ptr_flag_bitsILi8EEENSW_INS5_IJNSA_ILi8EEESF_EEENS5_IJSF_SC_EEEEEEEvNS4_8identityENS4_23SM90_TMA_LOAD_MULTICASTES1E_vS1F_EENS_8epilogue10collective18CollectiveEpilogueINS1I_23Sm100TmaWarpSpecializedILi2ELi2ELi32ELb0ELb0EEEJSH_NS5_IJNSW_ISF_SC_EES1N_EEESI_SJ_SI_SJ_NS1I_6fusion15FusionCallbacksIS1M_NS1P_17LinearCombinationISI_fSI_fLNS_15FloatRoundStyleE2EEESH_S1O_JEEENS4_5SM1004TMEM4LOAD26SM100_TMEM_LOAD_16dp32b32xES14_S1E_NS4_39AutoVectorizingCopyWithAssumedAlignmentILi128EEENS4_14SM90_TMA_STOREES1E_S20_S20_EEEvvEEEEvNT_6ParamsE)
        .other          _ZN7cutlass13device_kernelINS_4gemm6kernel13GemmUniversalIN4cute5tupleIJiiiiEEENS1_10collective13CollectiveMmaINS1_35MainloopSm100TmaUmmaWarpSpecializedILi17ELi2ELi4ENS5_IJNS4_1CILi4EEENSA_ILi1EEESC_EEEEENS5_IJNSA_ILi64EEENSA_ILi128EEESF_EEENS_12float_e5m2_tENS5_IJlSC_lEEESI_SJ_NS4_8TiledMMAINS4_8MMA_AtomIJNS4_10MMA_TraitsINS4_19SM100_MMA_F8F6F4_SSEJSI_SI_fSF_SG_NS4_17integral_constantINS4_4UMMA5MajorELSQ_0EEESR_NSO_INSP_7ScaleInELSS_0EEEST_EEEEEENS4_6LayoutINS5_IJSC_SC_SC_EEENS5_IJNSA_ILi0EEESY_SY_EEEEENS5_IJNS4_10UnderscoreES11_S11_EEEEENS4_13SM90_TMA_LOADENS4_14ComposedLayoutINS4_7SwizzleILi2ELi4ELi3EEENS4_18smem_ptr_flag_bitsILi8EEENSW_INS5_IJNSA_ILi8EEESF_EEENS5_IJSF_SC_EEEEEEEvNS4_8identityENS4_23SM90_TMA_LOAD_MULTICASTES1E_vS1F_EENS_8epilogue10collective18CollectiveEpilogueINS1I_23Sm100TmaWarpSpecializedILi2ELi2ELi32ELb0ELb0EEEJSH_NS5_IJNSW_ISF_SC_EES1N_EEESI_SJ_SI_SJ_NS1I_6fusion15FusionCallbacksIS1M_NS1P_17LinearCombinationISI_fSI_fLNS_15FloatRoundStyleE2EEESH_S1O_JEEENS4_5SM1004TMEM4LOAD26SM100_TMEM_LOAD_16dp32b32xES14_S1E_NS4_39AutoVectorizingCopyWithAssumedAlignmentILi128EEENS4_14SM90_TMA_STOREES1E_S20_S20_EEEvvEEEEvNT_6ParamsE,@"STO_CUDA_ENTRY STV_DEFAULT"
_ZN7cutlass13device_kernelINS_4gemm6kernel13GemmUniversalIN4cute5tupleIJiiiiEEENS1_10collective13CollectiveMmaINS1_35MainloopSm100TmaUmmaWarpSpecializedILi17ELi2ELi4ENS5_IJNS4_1CILi4EEENSA_ILi1EEESC_EEEEENS5_IJNSA_ILi64EEENSA_ILi128EEESF_EEENS_12float_e5m2_tENS5_IJlSC_lEEESI_SJ_NS4_8TiledMMAINS4_8MMA_AtomIJNS4_10MMA_TraitsINS4_19SM100_MMA_F8F6F4_SSEJSI_SI_fSF_SG_NS4_17integral_constantINS4_4UMMA5MajorELSQ_0EEESR_NSO_INSP_7ScaleInELSS_0EEEST_EEEEEENS4_6LayoutINS5_IJSC_SC_SC_EEENS5_IJNSA_ILi0EEESY_SY_EEEEENS5_IJNS4_10UnderscoreES11_S11_EEEEENS4_13SM90_TMA_LOADENS4_14ComposedLayoutINS4_7SwizzleILi2ELi4ELi3EEENS4_18smem_ptr_flag_bitsILi8EEENSW_INS5_IJNSA_ILi8EEESF_EEENS5_IJSF_SC_EEEEEEEvNS4_8identityENS4_23SM90_TMA_LOAD_MULTICASTES1E_vS1F_EENS_8epilogue10collective18CollectiveEpilogueINS1I_23Sm100TmaWarpSpecializedILi2ELi2ELi32ELb0ELb0EEEJSH_NS5_IJNSW_ISF_SC_EES1N_EEESI_SJ_SI_SJ_NS1I_6fusion15FusionCallbacksIS1M_NS1P_17LinearCombinationISI_fSI_fLNS_15FloatRoundStyleE2EEESH_S1O_JEEENS4_5SM1004TMEM4LOAD26SM100_TMEM_LOAD_16dp32b32xES14_S1E_NS4_39AutoVectorizingCopyWithAssumedAlignmentILi128EEENS4_14SM90_TMA_STOREES1E_S20_S20_EEEvvEEEEvNT_6ParamsE:
[----:B------:R-:W1:Y:S01]  /*0000*/  LDC R1, c[0x0][0x37c] ;  /* 0x0000df00ff017b82 */ /* 0x000e620000000800 */
[----:B------:R-:W2:Y:S01]  /*0010*/  S2R R93, SR_TID.X ;  /* 0x00000000005d7919 */ /* 0x000ea20000002100 */
[----:B------:R-:W3:Y:S01]  /*0020*/  LDCU.64 UR8, c[0x0][0x890] ;  /* 0x00011200ff0877ac */ /* 0x000ee20008000a00 */
[----:B------:R-:W-:Y:S02]  /*0030*/  PRMT R84, RZ, 0x7610, R84 ;  /* 0x00007610ff547816 */ /* 0x000fe40000000054 */
[----:B------:R-:W-:Y:S01]  /*0040*/  ELECT P3, URZ, PT ;  /* 0x0000000000ff782f */ /* 0x000fe20003860000 */
[----:B---3--:R-:W-:-:S04]  /*0050*/  UISETP.NE.U32.AND UP0, UPT, UR8, URZ, UPT ;  /* 0x000000ff0800728c */ /* 0x008fc8000bf05070 */
[----:B------:R-:W-:Y:S01]  /*0060*/  UISETP.NE.AND.EX UP0, UPT, UR9, URZ, UPT, UP0 ;  /* 0x000000ff0900728c */ /* 0x000fe2000bf05300 */
[----:B--2---:R-:W-:-:S05]  /*0070*/  SHF.R.U32.HI R85, RZ, 0x5, R93 ;  /* 0x00000005ff557819 */ /* 0x004fca000001165d */
[----:B------:R-:W2:Y:S02]  /*0080*/  SHFL.IDX PT, R0, R85, RZ, 0x1f ;  /* 0x00001fff55007589 */ /* 0x000ea400000e0000 */
[----:B--2---:R-:W-:Y:S01]  /*0090*/  R2UR UR18, R0 ;  /* 0x00000000001272ca */ /* 0x004fe200000e0000 */
[----:B-1----:R-:W-:-:S14]  /*00a0*/  BRA.U UP0, `(.L_x_0) ;  /* 0x0000000100307547 */ /* 0x002fdc000b800000 */
[----:B------:R-:W1:Y:S02]  /*00b0*/  LDCU.64 UR4, c[0x0][0x888] ;  /* 0x00011100ff0477ac */ /* 0x000e640008000a00 */
[----:B-1----:R-:W-:-:S04]  /*00c0*/  UISETP.NE.U32.AND UP0, UPT, UR4, URZ, UPT ;  /* 0x000000ff0400728c */ /* 0x002fc8000bf05070 */
[----:B------:R-:W-:-:S09]  /*00d0*/  UISETP.NE.AND.EX UP0, UPT, UR5, URZ, UPT, UP0 ;  /* 0x000000ff0500728c */ /* 0x000fd2000bf05300 */
[----:B------:R-:W-:Y:S05]  /*00e0*/  BRA.U !UP0, `(.L_x_1) ;  /* 0x0000000108147547 */ /* 0x000fea000b800000 */
[----:B------:R-:W1:Y:S01]  /*00f0*/  LDC.64 R2, c[0x0][0x888] ;  /* 0x00022200ff027b82 */ /* 0x000e620000000a00 */
[----:B------:R-:W1:Y:S02]  /*0100*/  LDCU.64 UR4, c[0x0][0x358] ;  /* 0x00006b00ff0477ac */ /* 0x000e640008000a00 */
[----:B-1----:R1:W5:Y:S01]  /*0110*/  LDG.E R41, desc[UR4][R2.64] ;  /* 0x0000000402297981 */ /* 0x002362000c1e1900 */
[----:B------:R-:W-:Y:S01]  /*0120*/  HFMA2 R84, -RZ, RZ, 0, 5.9604644775390625e-08 ;  /* 0x00000001ff547431 */ /* 0x000fe200000001ff */
[----:B------:R-:W-:Y:S05]  /*0130*/  BRA `(.L_x_0) ;  /* 0x00000000000c7947 */ /* 0x000fea0003800000 */
.L_x_1:
[----:B------:R-:W1:Y:S01]  /*0140*/  LDCU UR4, c[0x0][0x880] ;  /* 0x00011000ff0477ac */ /* 0x000e620008000800 */
[----:B------:R-:W-:Y:S01]  /*0150*/  HFMA2 R84, -RZ, RZ, 0, 5.9604644775390625e-08 ;  /* 0x00000001ff547431 */ /* 0x000fe200000001ff */
[----:B-1----:R-:W-:-:S07]  /*0160*/  MOV R41, UR4 ;  /* 0x0000000400297c02 */ /* 0x002fce0008000f00 */
.L_x_0:
[----:B------:R-:W2:Y:S02]  /*0170*/  LDCU.64 UR4, c[0x0][0x8b0] ;  /* 0x00011600ff0477ac */ /* 0x000ea40008000a00 */
[----:B--2---:R-:W-:-:S04]  /*0180*/  UISETP.NE.U32.AND UP0, UPT, UR4, URZ, UPT ;  /* 0x000000ff0400728c */ /* 0x004fc8000bf05070 */
[----:B------:R-:W-:-:S09]  /*0190*/  UISETP.NE.AND.EX UP0, UPT, UR5, URZ, UPT, UP0 ;  /* 0x000000ff0500728c */ /* 0x000fd2000bf05300 */
[----:B------:R-:W-:Y:S05]  /*01a0*/  BRA.U UP0, `(.L_x_2) ;  /* 0x0000000100287547 */ /* 0x000fea000b800000 */
[----:B------:R-:W2:Y:S02]  /*01b0*/  LDCU.64 UR4, c[0x0][0x8a8] ;  /* 0x00011500ff0477ac */ /* 0x000ea40008000a00 */
[----:B--2---:R-:W-:-:S04]  /*01c0*/  UISETP.NE.U32.AND UP0, UPT, UR4, URZ, UPT ;  /* 0x000000ff0400728c */ /* 0x004fc8000bf05070 */
[----:B------:R-:W-:-:S09]  /*01d0*/  UISETP.NE.AND.EX UP0, UPT, UR5, URZ, UPT, UP0 ;  /* 0x000000ff0500728c */ /* 0x000fd2000bf05300 */
[----:B------:R-:W-:Y:S05]  /*01e0*/  BRA.U !UP0, `(.L_x_3) ;  /* 0x0000000108107547 */ /* 0x000fea000b800000 */
[----:B------:R-:W2:Y:S01]  /*01f0*/  LDC.64 R38, c[0x0][0x8a8] ;  /* 0x00022a00ff267b82 */ /* 0x000ea20000000a00 */
[----:B------:R-:W2:Y:S02]  /*0200*/  LDCU.64 UR4, c[0x0][0x358] ;  /* 0x00006b00ff0477ac */ /* 0x000ea40008000a00 */
[----:B--2---:R2:W5:Y:S01]  /*0210*/  LDG.E R38, desc[UR4][R38.64] ;  /* 0x0000000426267981 */ /* 0x004562000c1e1900 */
[----:B------:R-:W-:Y:S05]  /*0220*/  BRA `(.L_x_2) ;  /* 0x0000000000087947 */ /* 0x000fea0003800000 */
.L_x_3:
[----:B------:R-:W2:Y:S02]  /*0230*/  LDCU UR4, c[0x0][0x8a0] ;  /* 0x00011400ff0477ac */ /* 0x000ea40008000800 */
[----:B--2---:R-:W-:Y:S02]  /*0240*/  MOV R38, UR4 ;  /* 0x0000000400267c02 */ /* 0x004fe40008000f00 */
.L_x_2:
[----:B------:R-:W-:Y:S01]  /*0250*/  IMAD.U32 R0, RZ, RZ, UR18 ;  /* 0x00000012ff007e24 */ /* 0x000fe2000f8e00ff */
[----:B------:R-:W-:Y:S04]  /*0260*/  BSSY.RECONVERGENT B0, `(.L_x_4) ;  /* 0x000000c000007945 */ /* 0x000fe80003800200 */
[C---:B------:R-:W-:Y:S02]  /*0270*/  ISETP.NE.OR P1, PT, R0.reuse, 0x1, !P3 ;  /* 0x000000010000780c */ /* 0x040fe40005f25670 */
[----:B------:R-:W-:-:S11]  /*0280*/  ISETP.NE.OR P0, PT, R0, 0x3, !P3 ;  /* 0x000000030000780c */ /* 0x000fd60005f05670 */
[----:B------:R-:W-:Y:S05]  /*0290*/  @P1 BRA `(.L_x_5) ;  /* 0x0000000000201947 */ /* 0x000fea0003800000 */
[----:B------:R-:W3:Y:S02]  /*02a0*/  LDCU.64 UR4, c[0x0][0x348] ;  /* 0x00006900ff0477ac */ /* 0x000ee40008000a00 */
[----:B---3--:R-:W-:Y:S02]  /*02b0*/  UIADD3 UR6, UP1, UPT, UR4, 0x80, URZ ;  /* 0x0000008004067890 */ /* 0x008fe4000ff3e0ff */
[----:B------:R-:W-:Y:S02]  /*02c0*/  UIADD3 UR4, UP0, UPT, UR4, 0x180, URZ ;  /* 0x0000018004047890 */ /* 0x000fe4000ff1e0ff */
[----:B------:R-:W-:Y:S02]  /*02d0*/  UIADD3.X UR7, UPT, UPT, URZ, UR5, URZ, UP1, !UPT ;  /* 0x00000005ff077290 */ /* 0x000fe40008ffe4ff */
[----:B------:R-:W-:-:S07]  /*02e0*/  UIADD3.X UR5, UPT, UPT, URZ, UR5, URZ, UP0, !UPT ;  /* 0x00000005ff057290 */ /* 0x000fce00087fe4ff */
[----:B------:R3:W-:Y:S02]  /*02f0*/  UTMACCTL.PF [UR6] ;  /* 0x00000000060079b9 */ /* 0x0007e40008040000 */
[----:B------:R3:W-:Y:S02]  /*0300*/  UTMACCTL.PF [UR4] ;  /* 0x00000000040079b9 */ /* 0x0007e40008040000 */
[----:B---3--:R-:W-:Y:S01]  /*0310*/  NOP ;  /* 0x0000000000007918 */ /* 0x008fe20000000000 */
.L_x_5:
[----:B------:R-:W-:Y:S05]  /*0320*/  BSYNC.RECONVERGENT B0 ;  /* 0x0000000000007941 */ /* 0x000fea0003800200 */
.L_x_4:
[----:B------:R-:W-:Y:S04]  /*0330*/  BSSY.RECONVERGENT B0, `(.L_x_6) ;  /* 0x000000a000007945 */ /* 0x000fe80003800200 */
        /* <DEDUP_REMOVED lines=9> */
.L_x_7:
[----:B------:R-:W-:Y:S05]  /*03d0*/  BSYNC.RECONVERGENT B0 ;  /* 0x0000000000007941 */ /* 0x000fea0003800200 */
.L_x_6:
[----:B------:R-:W3:Y:S01]  /*03e0*/  LDCU.64 UR4, c[0x0][0x888] ;  /* 0x00011100ff0477ac */ /* 0x000ee20008000a00 */
[----:B------:R-:W-:Y:S02]  /*03f0*/  UISETP.EQ.U32.AND UP2, UPT, UR8, URZ, UPT ;  /* 0x000000ff0800728c */ /* 0x000fe4000bf42070 */
[----:B------:R-:W-:Y:S02]  /*0400*/  UPLOP3.LUT UP3, UPT, UPT, UPT, UPT, 0x80, 0x8 ;  /* 0x000000000008789c */ /* 0x000fe40003f6f070 */
[----:B---3--:R-:W-:-:S04]  /*0410*/  UISETP.NE.U32.AND UP0, UPT, UR4, URZ, UPT ;  /* 0x000000ff0400728c */ /* 0x008fc8000bf05070 */
[----:B------:R-:W-:-:S04]  /*0420*/  UISETP.NE.AND.EX UP1, UPT, UR5, URZ, UPT, UP0 ;  /* 0x000000ff0500728c */ /* 0x000fc8000bf25300 */
[----:B------:R-:W-:-:S04]  /*0430*/  UISETP.EQ.OR.EX UP4, UPT, UR9, URZ, !UP1, UP2 ;  /* 0x000000ff0900728c */ /* 0x000fc8000cf82720 */
[----:B------:R-:W-:-:S06]  /*0440*/  UP2UR UR4, UPR, URZ, 0x10 ;  /* 0x00000010ff047883 */ /* 0x000fcc0008000000 */
[----:B------:R-:W-:Y:S01]  /*0450*/  MOV R86, UR4 ;  /* 0x0000000400567c02 */ /* 0x000fe20008000f00 */
[----:B------:R-:W-:Y:S06]  /*0460*/  BRA.U !UP4, `(.L_x_8) ;  /* 0x000000010c207547 */ /* 0x000fec000b800000 */
[----:B------:R-:W-:Y:S01]  /*0470*/  UISETP.NE.U32.AND UP2, UPT, UR8, URZ, UPT ;  /* 0x000000ff0800728c */ /* 0x000fe2000bf45070 */
[----:B-----5:R-:W-:Y:S01]  /*0480*/  FSETP.NEU.AND P0, PT, R41, RZ, PT ;  /* 0x000000ff2900720b */ /* 0x020fe20003f0d000 */
[----:B------:R-:W-:Y:S02]  /*0490*/  USEL UR4, URZ, 0xffffffff, UP1 ;  /* 0xffffffffff047887 */ /* 0x000fe40008800000 */
[----:B------:R-:W-:-:S10]  /*04a0*/  UISETP.NE.AND.EX UP2, UPT, UR9, URZ, UPT, UP2 ;  /* 0x000000ff0900728c */ /* 0x000fd4000bf45320 */
[----:B------:R-:W-:Y:S01]  /*04b0*/  VOTEU.ANY UP0, P0 ;  /* 0x0000000000ff7886 */ /* 0x000fe20000000100 */
[----:B------:R-:W-:-:S04]  /*04c0*/  @!UP2 USEL UR4, URZ, 0xffffffff, UP0 ;  /* 0xffffffffff04a887 */ /* 0x000fc80008000000 */
[----:B------:R-:W-:-:S04]  /*04d0*/  ULOP3.LUT UR4, UR4, 0x1, URZ, 0xc0, !UPT ;  /* 0x0000000104047892 */ /* 0x000fc8000f8ec0ff */
[----:B------:R-:W-:-:S11]  /*04e0*/  UISETP.NE.U32.AND UP3, UPT, UR4, 0x1, UPT ;  /* 0x000000010400788c */ /* 0x000fd6000bf65070 */
.L_x_8:
[----:B-1----:R-:W1:Y:S02]  /*04f0*/  SHFL.IDX PT, R2, R85, RZ, 0x1f ;  /* 0x00001fff55027589 */ /* 0x002e6400000e0000 */
[----:B-1----:R-:W-:-:S13]  /*0500*/  ISETP.NE.AND P0, PT, R2, RZ, PT ;  /* 0x000000ff0200720c */ /* 0x002fda0003f05270 */
[----:B------:R-:W-:Y:S05]  /*0510*/  @P0 BRA `(.L_x_9) ;  /* 0x0000000000cc0947 */ /* 0x000fea0003800000 */
[----:B------:R-:W-:Y:S01]  /*0520*/  ELECT P0, URZ, PT ;  /* 0x0000000000ff782f */ /* 0x000fe20003800000 */
[----:B------:R-:W-:-:S12]  /*0530*/  BSSY.RECONVERGENT B0, `(.L_x_9) ;  /* 0x0000031000007945 */ /* 0x000fd80003800200 */
[----:B------:R-:W-:Y:S05]  /*0540*/  @!P0 BRA `(.L_x_10) ;  /* 0x0000000000bc8947 */ /* 0x000fea0003800000 */
[----:B------:R-:W1:Y:S01]  /*0550*/  S2UR UR4, SR_CgaCtaId ;  /* 0x00000000000479c3 */ /* 0x000e620000008800 */
[----:B------:R-:W-:Y:S01]  /*0560*/  UMOV UR5, 0x400 ;  /* 0x0000040000057882 */ /* 0x000fe20000000000 */
[----:B------:R-:W-:Y:S01]  /*0570*/  UMOV UR8, 0x1 ;  /* 0x0000000100087882 */ /* 0x000fe20000000000 */
[----:B------:R-:W-:Y:S01]  /*0580*/  UMOV UR6, 0x4 ;  /* 0x0000000400067882 */ /* 0x000fe20000000000 */
[----:B------:R-:W-:-:S04]  /*0590*/  UIADD3 UR8, UPT, UPT, -UR8, 0x100000, URZ ;  /* 0x0010000008087890 */ /* 0x000fc8000fffe1ff */
[----:B------:R-:W-:Y:S02]  /*05a0*/  USHF.L.U32 UR9, UR8, 0xb, URZ ;  /* 0x0000000b08097899 */ /* 0x000fe400080006ff */
[----:B------:R-:W-:Y:S02]  /*05b0*/  USHF.L.U32 UR8, UR8, 0x1, URZ ;  /* 0x0000000108087899 */ /* 0x000fe400080006ff */
[----:B------:R-:W-:-:S04]  /*05c0*/  UIADD3 UR6, UPT, UPT, -UR6, 0x100000, URZ ;  /* 0x0010000006067890 */ /* 0x000fc8000fffe1ff */
[----:B------:R-:W-:Y:S02]  /*05d0*/  USHF.L.U32 UR7, UR6, 0xb, URZ ;  /* 0x0000000b06077899 */ /* 0x000fe400080006ff */
[----:B------:R-:W-:Y:S02]  /*05e0*/  USHF.L.U32 UR6, UR6, 0x1, URZ ;  /* 0x0000000106067899 */ /* 0x000fe400080006ff */
[----:B-1----:R-:W-:Y:S01]  /*05f0*/  ULEA UR4, UR4, UR5, 0x18 ;  /* 0x0000000504047291 */ /* 0x002fe2000f8ec0ff */
[----:B------:R-:W1:Y:S11]  /*0600*/  FENCE.VIEW.ASYNC.S ;  /* 0x00000000000073c6 */ /* 0x000e760000000000 */
[----:B-1----:R1:W3:Y:S01]  /*0610*/  SYNCS.EXCH.64 URZ, [UR4], UR8 ;  /* 0x0000000804ff75b2 */ /* 0x0022e20008000100 */
[----:B------:R1:W4:Y:S01]  /*0620*/  SYNCS.EXCH.64 URZ, [UR4+0x88], UR6 ;  /* 0x0000880604ff75b2 */ /* 0x0003220008000100 */
[----:B------:R1:W1:Y:S01]  /*0630*/  SYNCS.EXCH.64 URZ, [UR4+0x8], UR8 ;  /* 0x0000080804ff75b2 */ /* 0x0002620008000100 */
        /* <DEDUP_REMOVED lines=31> */
[----:B---34-:R-:W-:Y:S01]  /*0830*/  NOP ;  /* 0x0000000000007918 */ /* 0x018fe20000000000 */
.L_x_10:
[----:B-1----:R-:W-:Y:S05]  /*0840*/  BSYNC.RECONVERGENT B0 ;  /* 0x0000000000007941 */ /* 0x002fea0003800200 */
.L_x_9:
[----:B------:R-:W1:Y:S01]  /*0850*/  SHFL.IDX PT, R2, R85, RZ, 0x1f ;  /* 0x00001fff55027589 */ /* 0x000e6200000e0000 */
[----:B------:R-:W-:Y:S01]  /*0860*/  NOP ;  /* 0x0000000000007918 */ /* 0x000fe20000000000 */
[----:B-1----:R-:W-:-:S13]  /*0870*/  ISETP.NE.AND P0, PT, R2, 0x1, PT ;  /* 0x000000010200780c */ /* 0x002fda0003f05270 */
[----:B------:R-:W-:Y:S05]  /*0880*/  @P0 BRA `(.L_x_11) ;  /* 0x0000000000480947 */ /* 0x000fea0003800000 */
        /* <DEDUP_REMOVED lines=9> */
[----:B------:R-:W-:Y:S01]  /*0920*/  USHF.L.U32 UR6, UR6, 0x1, URZ ;  /* 0x0000000106067899 */ /* 0x000fe200080006ff */
[----:B------:R-:W-:Y:S01]  /*0930*/  ELECT P0, URZ, PT ;  /* 0x0000000000ff782f */ /* 0x000fe20003800000 */
[----:B-1----:R-:W-:Y:S01]  /*0940*/  ULEA UR4, UR4, UR5, 0x18 ;  /* 0x0000000504047291 */ /* 0x002fe2000f8ec0ff */
[----:B------:R-:W1:Y:S11]  /*0950*/  FENCE.VIEW.ASYNC.S ;  /* 0x00000000000073c6 */ /* 0x000e760000000000 */
[----:B-1----:R1:W3:Y:S01]  /*0960*/  SYNCS.EXCH.64 URZ, [UR4+0x110], UR8 ;  /* 0x0001100804ff75b2 */ /* 0x0022e20008000100 */
[----:B------:R1:W4:Y:S01]  /*0970*/  SYNCS.EXCH.64 URZ, [UR4+0x120], UR6 ;  /* 0x0001200604ff75b2 */ /* 0x0003220008000100 */
[----:B------:R1:W1:Y:S01]  /*0980*/  SYNCS.EXCH.64 URZ, [UR4+0x118], UR8 ;  /* 0x0001180804ff75b2 */ /* 0x0002620008000100 */
[----:B------:R1:W1:Y:S01]  /*0990*/  SYNCS.EXCH.64 URZ, [UR4+0x128], UR6 ;  /* 0x0001280604ff75b2 */ /* 0x0002620008000100 */
[----:B------:R-:W-:Y:S01]  /*09a0*/  NOP ;  /* 0x0000000000007918 */ /* 0x000fe20000000000 */
.L_x_11:
[----:B------:R-:W2:Y:S01]  /*09b0*/  SHFL.IDX PT, R2, R85, RZ, 0x1f ;  /* 0x00001fff55027589 */ /* 0x000ea200000e0000 */
[----:B------:R-:W-:Y:S01]  /*09c0*/  NOP ;  /* 0x0000000000007918 */ /* 0x000fe20000000000 */
[----:B--2---:R-:W-:-:S13]  /*09d0*/  ISETP.NE.AND P0, PT, R2, 0x3, PT ;  /* 0x000000030200780c */ /* 0x004fda0003f05270 */
[----:B------:R-:W-:Y:S05]  /*09e0*/  @P0 BRA `(.L_x_12) ;  /* 0x0000000000300947 */ /* 0x000fea0003800000 */
[----:B-1----:R-:W1:Y:S01]  /*09f0*/  S2UR UR4, SR_CgaCtaId ;  /* 0x00000000000479c3 */ /* 0x002e620000008800 */
[----:B------:R-:W-:Y:S01]  /*0a00*/  UMOV UR6, 0x400 ;  /* 0x0000040000067882 */ /* 0x000fe20000000000 */
[----:B------:R-:W-:Y:S01]  /*0a10*/  UMOV UR5, 0x20 ;  /* 0x0000002000057882 */ /* 0x000fe20000000000 */
[----:B------:R-:W-:Y:S01]  /*0a20*/  ELECT P0, URZ, PT ;  /* 0x0000000000ff782f */ /* 0x000fe20003800000 */
[----:B-1----:R-:W-:Y:S02]  /*0a30*/  ULEA UR6, UR4, UR6, 0x18 ;  /* 0x0000000604067291 */ /* 0x002fe4000f8ec0ff */
[----:B------:R-:W-:-:S04]  /*0a40*/  UIADD3 UR4, UPT, UPT, -UR5, 0x100000, URZ ;  /* 0x0010000005047890 */ /* 0x000fc8000fffe1ff */
[----:B------:R-:W-:Y:S02]  /*0a50*/  USHF.L.U32 UR5, UR4, 0xb, URZ ;  /* 0x0000000b04057899 */ /* 0x000fe400080006ff */
[----:B------:R-:W-:Y:S01]  /*0a60*/  USHF.L.U32 UR4, UR4, 0x1, URZ ;  /* 0x0000000104047899 */ /* 0x000fe200080006ff */
[----:B------:R-:W1:Y:S11]  /*0a70*/  FENCE.VIEW.ASYNC.S ;  /* 0x00000000000073c6 */ /* 0x000e760000000000 */
[----:B-1----:R2:W1:Y:S01]  /*0a80*/  SYNCS.EXCH.64 URZ, [UR6+0x130], UR4 ;  /* 0x0001300406ff75b2 */ /* 0x0024620008000100 */
[----:B------:R2:W1:Y:S02]  /*0a90*/  SYNCS.EXCH.64 URZ, [UR6+0x138], UR4 ;  /* 0x0001380406ff75b2 */ /* 0x0004640008000100 */
[----:B--2---:R-:W-:Y:S01]  /*0aa0*/  NOP ;  /* 0x0000000000007918 */ /* 0x004fe20000000000 */
.L_x_12:
[----:B------:R-:W2:Y:S01]  /*0ab0*/  SHFL.IDX PT, R2, R85, RZ, 0x1f ;  /* 0x00001fff55027589 */ /* 0x000ea200000e0000 */
[----:B------:R-:W-:Y:S01]  /*0ac0*/  NOP ;  /* 0x0000000000007918 */ /* 0x000fe20000000000 */
[----:B--2---:R-:W-:-:S13]  /*0ad0*/  ISETP.NE.AND P0, PT, R2, 0x4, PT ;  /* 0x000000040200780c */ /* 0x004fda0003f05270 */
[----:B------:R-:W-:Y:S05]  /*0ae0*/  @P0 BRA `(.L_x_13) ;  /* 0x00000000004c0947 */ /* 0x000fea0003800000 */
[----:B-1----:R-:W1:Y:S01]  /*0af0*/  S2UR UR6, SR_CgaCtaId ;  /* 0x00000000000679c3 */ /* 0x002e620000008800 */
[----:B------:R-:W-:Y:S01]  /*0b00*/  UMOV UR4, 0x3a0 ;  /* 0x000003a000047882 */ /* 0x000fe20000000000 */
[----:B------:R-:W-:Y:S01]  /*0b10*/  UMOV UR5, 0x400 ;  /* 0x0000040000057882 */ /* 0x000fe20000000000 */
[----:B------:R-:W-:Y:S01]  /*0b20*/  USEL UR4, UR4, 0x320, UP3 ;  /* 0x0000032004047887 */ /* 0x000fe20009800000 */
[----:B------:R-:W-:Y:S01]  /*0b30*/  UMOV UR8, 0x1 ;  /* 0x0000000100087882 */ /* 0x000fe20000000000 */
[----:B------:R-:W-:Y:S01]  /*0b40*/  ELECT P0, URZ, PT ;  /* 0x0000000000ff782f */ /* 0x000fe20003800000 */
[----:B------:R-:W-:-:S04]  /*0b50*/  UIADD3 UR8, UPT, UPT, -UR8, 0x100000, URZ ;  /* 0x0010000008087890 */ /* 0x000fc8000fffe1ff */
[----:B------:R-:W-:Y:S02]  /*0b60*/  USHF.L.U32 UR9, UR8, 0xb, URZ ;  /* 0x0000000b08097899 */ /* 0x000fe400080006ff */
[----:B------:R-:W-:Y:S02]  /*0b70*/  USHF.L.U32 UR8, UR8, 0x1, URZ ;  /* 0x0000000108087899 */ /* 0x000fe400080006ff */
[----:B-1----:R-:W-:Y:S02]  /*0b80*/  ULEA UR6, UR6, UR5, 0x18 ;  /* 0x0000000506067291 */ /* 0x002fe4000f8ec0ff */
[----:B------:R-:W-:-:S04]  /*0b90*/  UIADD3 UR4, UPT, UPT, -UR4, 0x100000, URZ ;  /* 0x0010000004047890 */ /* 0x000fc8000fffe1ff */
[----:B------:R-:W-:Y:S02]  /*0ba0*/  USHF.L.U32 UR5, UR4, 0xb, URZ ;  /* 0x0000000b04057899 */ /* 0x000fe400080006ff */
[----:B------:R-:W-:Y:S01]  /*0bb0*/  USHF.L.U32 UR4, UR4, 0x1, URZ ;  /* 0x0000000104047899 */ /* 0x000fe200080006ff */
[----:B------:R-:W1:Y:S03]  /*0bc0*/  FENCE.VIEW.ASYNC.S ;  /* 0x00000000000073c6 */ /* 0x000e660000000000 */
[----:B-1----:R2:W1:Y:S08]  /*0bd0*/  SYNCS.EXCH.64 URZ, [UR6+0x140], UR8 ;  /* 0x0001400806ff75b2 */ /* 0x0024700008000100 */
[----:B------:R2:W1:Y:S01]  /*0be0*/  SYNCS.EXCH.64 URZ, [UR6+0x150], UR4 ;  /* 0x0001500406ff75b2 */ /* 0x0004620008000100 */
[----:B------:R2:W1:Y:S01]  /*0bf0*/  SYNCS.EXCH.64 URZ, [UR6+0x148], UR8 ;  /* 0x0001480806ff75b2 */ /* 0x0004620008000100 */
[----:B------:R2:W1:Y:S02]  /*0c00*/  SYNCS.EXCH.64 URZ, [UR6+0x158], UR4 ;  /* 0x0001580406ff75b2 */ /* 0x0004640008000100 */
[----:B--2---:R-:W-:Y:S01]  /*0c10*/  NOP ;  /* 0x0000000000007918 */ /* 0x004fe20000000000 */
.L_x_13:
[----:B------:R-:W2:Y:S01]  /*0c20*/  SHFL.IDX PT, R2, R85, RZ, 0x1f ;  /* 0x00001fff55027589 */ /* 0x000ea200000e0000 */
[----:B------:R-:W-:Y:S01]  /*0c30*/  NOP ;  /* 0x0000000000007918 */ /* 0x000fe20000000000 */
[----:B--2---:R-:W-:-:S13]  /*0c40*/  ISETP.NE.AND P0, PT, R2, 0x5, PT ;  /* 0x000000050200780c */ /* 0x004fda0003f05270 */
[----:B------:R-:W-:Y:S05]  /*0c50*/  @P0 BRA `(.L_x_14) ;  /* 0x0000000000580947 */ /* 0x000fea0003800000 */
[----:B-1----:R-:W1:Y:S01]  /*0c60*/  S2UR UR4, SR_CgaCtaId ;  /* 0x00000000000479c3 */ /* 0x002e620000008800 */
        /* <DEDUP_REMOVED lines=12> */
[----:B-1----:R2:W1:Y:S01]  /*0d30*/  SYNCS.EXCH.64 URZ, [UR4+0x160], UR8 ;  /* 0x0001600804ff75b2 */ /* 0x0024620008000100 */
[----:B------:R2:W1:Y:S01]  /*0d40*/  SYNCS.EXCH.64 URZ, [UR4+0x180], UR6 ;  /* 0x0001800604ff75b2 */ /* 0x0004620008000100 */
[----:B------:R2:W1:Y:S01]  /*0d50*/  SYNCS.EXCH.64 URZ, [UR4+0x168], UR8 ;  /* 0x0001680804ff75b2 */ /* 0x0004620008000100 */
[----:B------:R2:W1:Y:S01]  /*0d60*/  SYNCS.EXCH.64 URZ, [UR4+0x188], UR6 ;  /* 0x0001880604ff75b2 */ /* 0x0004620008000100 */
[----:B------:R2:W1:Y:S01]  /*0d70*/  SYNCS.EXCH.64 URZ, [UR4+0x170], UR8 ;  /* 0x0001700804ff75b2 */ /* 0x0004620008000100 */
[----:B------:R2:W1:Y:S01]  /*0d80*/  SYNCS.EXCH.64 URZ, [UR4+0x190], UR6 ;  /* 0x0001900604ff75b2 */ /* 0x0004620008000100 */
[----:B------:R2:W1:Y:S01]  /*0d90*/  SYNCS.EXCH.64 URZ, [UR4+0x178], UR8 ;  /* 0x0001780804ff75b2 */ /* 0x0004620008000100 */
[----:B------:R2:W1:Y:S02]  /*0da0*/  SYNCS.EXCH.64 URZ, [UR4+0x198], UR6 ;  /* 0x0001980604ff75b2 */ /* 0x0004640008000100 */
[----:B--2---:R-:W-:Y:S01]  /*0db0*/  NOP ;  /* 0x0000000000007918 */ /* 0x004fe20000000000 */
.L_x_14:
[----:B------:R-:W2:Y:S01]  /*0dc0*/  SHFL.IDX PT, R2, R85, RZ, 0x1f ;  /* 0x00001fff55027589 */ /* 0x000ea200000e0000 */
[----:B------:R-:W-:Y:S01]  /*0dd0*/  NOP ;  /* 0x0000000000007918 */ /* 0x000fe20000000000 */
[----:B--2---:R-:W-:-:S13]  /*0de0*/  ISETP.NE.AND P0, PT, R2, 0x3, PT ;  /* 0x000000030200780c */ /* 0x004fda0003f05270 */
[----:B------:R-:W-:Y:S05]  /*0df0*/  @P0 BRA `(.L_x_15) ;  /* 0x0000000000380947 */ /* 0x000fea0003800000 */
[----:B------:R-:W2:Y:S01]  /*0e00*/  S2UR UR5, SR_CgaCtaId ;  /* 0x00000000000579c3 */ /* 0x000ea20000008800 */
[----:B-1----:R-:W-:Y:S01]  /*0e10*/  UMOV UR4, 0x400 ;  /* 0x0000040000047882 */ /* 0x002fe20000000000 */
[----:B------:R-:W-:Y:S01]  /*0e20*/  UMOV UR6, 0x20 ;  /* 0x0000002000067882 */ /* 0x000fe20000000000 */
[----:B------:R-:W-:Y:S01]  /*0e30*/  ELECT P0, URZ, PT ;  /* 0x0000000000ff782f */ /* 0x000fe20003800000 */
[----:B------:R-:W-:-:S04]  /*0e40*/  UIADD3 UR6, UPT, UPT, -UR6, 0x100000, URZ ;  /* 0x0010000006067890 */ /* 0x000fc8000fffe1ff */
[----:B------:R-:W-:Y:S02]  /*0e50*/  USHF.L.U32 UR7, UR6, 0xb, URZ ;  /* 0x0000000b06077899 */ /* 0x000fe400080006ff */
[----:B------:R-:W-:Y:S02]  /*0e60*/  USHF.L.U32 UR6, UR6, 0x1, URZ ;  /* 0x0000000106067899 */ /* 0x000fe400080006ff */
[----:B--2---:R-:W-:Y:S01]  /*0e70*/  ULEA UR4, UR5, UR4, 0x18 ;  /* 0x0000000405047291 */ /* 0x004fe2000f8ec0ff */
[----:B------:R-:W1:Y:S11]  /*0e80*/  FENCE.VIEW.ASYNC.S ;  /* 0x00000000000073c6 */ /* 0x000e760000000000 */
[----:B-1----:R2:W1:Y:S01]  /*0e90*/  SYNCS.EXCH.64 URZ, [UR4+0x1a0], UR6 ;  /* 0x0001a00604ff75b2 */ /* 0x0024620008000100 */
[----:B------:R2:W1:Y:S01]  /*0ea0*/  SYNCS.EXCH.64 URZ, [UR4+0x1b0], UR6 ;  /* 0x0001b00604ff75b2 */ /* 0x0004620008000100 */
[----:B------:R2:W1:Y:S01]  /*0eb0*/  SYNCS.EXCH.64 URZ, [UR4+0x1a8], UR6 ;  /* 0x0001a80604ff75b2 */ /* 0x0004620008000100 */
[----:B------:R2:W1:Y:S02]  /*0ec0*/  SYNCS.EXCH.64 URZ, [UR4+0x1b8], UR6 ;  /* 0x0001b80604ff75b2 */ /* 0x0004640008000100 */
[----:B--2---:R-:W-:Y:S01]  /*0ed0*/  NOP ;  /* 0x0000000000007918 */ /* 0x004fe20000000000 */
.L_x_15:
[----:B-1----:R-:W1:Y:S01]  /*0ee0*/  LDCU UR4, c[0x0][0x36c] ;  /* 0x00006d80ff0477ac */ /* 0x002e620008000800 */
[----:B------:R-:W-:Y:S01]  /*0ef0*/  ISETP.NE.OR P3, PT, R0, 0x2, !P3 ;  /* 0x000000020000780c */ /* 0x000fe20005f65670 */
[----:B------:R-:W-:Y:S01]  /*0f00*/  NOP ;  /* 0x0000000000007918 */ /* 0x000fe20000000000 */
[----:B------:R-:W-:Y:S01]  /*0f10*/  LOP3.LUT R0, R93, 0x1f, RZ, 0xc0, !PT ;  /* 0x0000001f5d007812 */ /* 0x000fe200078ec0ff */
[----:B------:R-:W-:Y:S02]  /*0f20*/  UISETP.NE.AND UP4, UPT, UR18, 0x2, UPT ;  /* 0x000000021200788c */ /* 0x000fe4000bf85270 */
[----:B------:R-:W-:Y:S02]  /*0f30*/  UISETP.NE.AND UP5, UPT, UR18, URZ, UPT ;  /* 0x000000ff1200728c */ /* 0x000fe4000bfa5270 */
[----:B-1----:R-:W-:-:S09]  /*0f40*/  UISETP.EQ.U32.AND UP6, UPT, UR4, 0x1, UPT ;  /* 0x000000010400788c */ /* 0x002fd2000bfc2070 */
[----:B------:R-:W-:Y:S05]  /*0f50*/  BRA.U !UP6, `(.L_x_16) ;  /* 0x000000010e087547 */ /* 0x000fea000b800000 */
[----:B---34-:R-:W-:Y:S01]  /*0f60*/  UCGABAR_ARV ;  /* 0x00000000000079c7 */ /* 0x018fe20008000000 */
[----:B------:R-:W-:Y:S05]  /*0f70*/  BRA `(.L_x_17) ;  /* 0x0000000000047947 */ /* 0x000fea0003800000 */
.L_x_16:
[----:B---34-:R-:W-:Y:S01]  /*0f80*/  NOP ;  /* 0x0000000000007918 */ /* 0x018fe20000000000 */
.L_x_17:
[----:B------:R-:W1:Y:S01]  /*0f90*/  S2UR UR20, SR_CTAID.X ;  /* 0x00000000001479c3 */ /* 0x000e620000002500 */
[----:B------:R-:W-:-:S05]  /*0fa0*/  CS2R.32 R3, SR_CgaSize ;  /* 0x0000000000037805 */ /* 0x000fca0000008a00 */
[----:B------:R-:W-:-:S05]  /*0fb0*/  IMAD R3, R3, -0xa0, RZ ;  /* 0xffffff6003037824 */ /* 0x000fca00078e02ff */
[----:B------:R-:W-:-:S14]  /*0fc0*/  R2UR UR5, R3 ;  /* 0x00000000030572ca */ /* 0x000fdc00000e0000 */
[----:B------:R-:W2:Y:S01]  /*0fd0*/  LDCU UR5, c[0x0][UR5+0x2b0] ;  /* 0x00005600050577ac */ /* 0x000ea20008000800 */
[----:B------:R-:W-:-:S05]  /*0fe0*/  CS2R.32 R3, SR_CgaSize ;  /* 0x0000000000037805 */ /* 0x000fca0000008a00 */
[----:B------:R-:W-:-:S05]  /*0ff0*/  IMAD R3, R3, -0xa0, RZ ;  /* 0xffffff6003037824 */ /* 0x000fca00078e02ff */
[----:B------:R-:W-:-:S14]  /*1000*/  R2UR UR4, R3 ;  /* 0x00000000030472ca */ /* 0x000fdc00000e0000 */
[----:B------:R-:W3:Y:S01]  /*1010*/  LDCU UR4, c[0x0][UR4+0x2b4] ;  /* 0x00005680040477ac */ /* 0x000ee20008000800 */
[----:B------:R-:W4:Y:S01]  /*1020*/  S2UR UR30, SR_CTAID.Y ;  /* 0x00000000001e79c3 */ /* 0x000f220000002600 */
[----:B------:R-:W-:-:S05]  /*1030*/  CS2R.32 R3, SR_CgaSize ;  /* 0x0000000000037805 */ /* 0x000fca0000008a00 */
[----:B------:R-:W-:-:S05]  /*1040*/  IMAD R3, R3, -0xa0, RZ ;  /* 0xffffff6003037824 */ /* 0x000fca00078e02ff */
[----:B------:R-:W-:-:S14]  /*1050*/  R2UR UR59, R3 ;  /* 0x00000000033b72ca */ /* 0x000fdc00000e0000 */
[----:B------:R-:W3:Y:S01]  /*1060*/  LDCU UR59, c[0x0][UR59+0x2a0] ;  /* 0x000054003b3b77ac */ /* 0x000ee20008000800 */
[----:B------:R-:W-:-:S05]  /*1070*/  CS2R.32 R3, SR_CgaSize ;  /* 0x0000000000037805 */ /* 0x000fca0000008a00 */
[----:B------:R-:W-:-:S05]  /*1080*/  IMAD R3, R3, -0xa0, RZ ;  /* 0xffffff6003037824 */ /* 0x000fca00078e02ff */
[----:B------:R-:W-:-:S14]  /*1090*/  R2UR UR62, R3 ;  /* 0x00000000033e72ca */ /* 0x000fdc00000e0000 */
[----:B------:R-:W3:Y:S01]  /*10a0*/  LDCU UR62, c[0x0][UR62+0x2a4] ;  /* 0x000054803e3e77ac */ /* 0x000ee20008000800 */
[----:B------:R-:W3:Y:S01]  /*10b0*/  S2UR UR7, SR_CgaCtaId ;  /* 0x00000000000779c3 */ /* 0x000ee20000008800 */
[----:B------:R-:W3:Y:S01]  /*10c0*/  LDCU UR19, c[0x0][0xb24] ;  /* 0x00016480ff1377ac */ /* 0x000ee20008000800 */
[----:B------:R-:W3:Y:S01]  /*10d0*/  LDCU UR42, c[0x0][0xb24] ;  /* 0x00016480ff2a77ac */ /* 0x000ee20008000800 */
[----:B-1----:R-:W-:Y:S01]  /*10e0*/  I2FP.F32.U32 R3, UR20 ;  /* 0x0000001400037c45 */ /* 0x002fe20008201000 */
[----:B------:R-:W1:Y:S04]  /*10f0*/  LDCU UR23, c[0x0][0xb30] ;  /* 0x00016600ff1777ac */ /* 0x000e680008000800 */
[----:B--2---:R-:W-:Y:S01]  /*1100*/  FMUL R3, R3, UR5 ;  /* 0x0000000503037c20 */ /* 0x004fe20008400000 */
[----:B----4-:R-:W-:-:S05]  /*1110*/  I2FP.F32.U32 R2, UR30 ;  /* 0x0000001e00027c45 */ /* 0x010fca0008201000 */
[----:B------:R-:W2:Y:S01]  /*1120*/  F2I.U32.TRUNC.NTZ R3, R3 ;  /* 0x0000000300037305 */ /* 0x000ea2000020f000 */
[----:B---3--:R-:W-:Y:S01]  /*1130*/  FMUL R2, R2, UR4 ;  /* 0x0000000402027c20 */ /* 0x008fe20008400000 */
[----:B------:R-:W-:-:S06]  /*1140*/  USHF.L.U32 UR28, UR7, 0xb, URZ ;  /* 0x0000000b071c7899 */ /* 0x000fcc00080006ff */
[----:B------:R-:W3:Y:S01]  /*1150*/  F2I.U32.TRUNC.NTZ R2, R2 ;  /* 0x0000000200027305 */ /* 0x000ee2000020f000 */
[----:B------:R-:W-:Y:S01]  /*1160*/  ULOP3.LUT UR28, UR28, 0x1800, URZ, 0xc0, !UPT ;  /* 0x000018001c1c7892 */ /* 0x000fe2000f8ec0ff */
[----:B--2---:R-:W-:Y:S02]  /*1170*/  R2UR UR4, R3 ;  /* 0x00000000030472ca */ /* 0x004fe400000e0000 */
[----:B---3--:R-:W-:Y:S02]  /*1180*/  R2UR UR6, R2 ;  /* 0x00000000020672ca */ /* 0x008fe400000e0000 */
[----:B------:R-:W-:-:S09]  /*1190*/  PRMT R2, RZ, 0x7610, R2 ;  /* 0x00007610ff027816 */ /* 0x000fd20000000002 */
[----:B------:R-:W-:-:S04]  /*11a0*/  UIADD3 UR5, UPT, UPT, -UR4, URZ, URZ ;  /* 0x000000ff04057290 */ /* 0x000fc8000fffe1ff */
[----:B------:R-:W-:Y:S02]  /*11b0*/  UIMAD UR59, UR59, UR5, UR20 ;  /* 0x000000053b3b72a4 */ /* 0x000fe4000f8e0214 */
[----:B------:R-:W-:-:S04]  /*11c0*/  UIADD3 UR4, UPT, UPT, -UR6, URZ, URZ ;  /* 0x000000ff06047290 */ /* 0x000fc8000fffe1ff */
[----:B------:R-:W-:Y:S01]  /*11d0*/  UIMAD UR62, UR62, UR4, UR30 ;  /* 0x000000043e3e72a4 */ /* 0x000fe2000f8e021e */
[----:B-1----:R-:W-:Y:S11]  /*11e0*/  BRA.U UP5, `(.L_x_18) ;  /* 0x0000000105407547 */ /* 0x002ff6000b800000 */
[----:B------:R-:W-:Y:S02]  /*11f0*/  UISETP.NE.AND UP0, UPT, UR62, URZ, UPT ;  /* 0x000000ff3e00728c */ /* 0x000fe4000bf05270 */
[----:B------:R-:W-:Y:S02]  /*1200*/  UISETP.NE.AND UP2, UPT, UR59, 0x1, UPT ;  /* 0x000000013b00788c */ /* 0x000fe4000bf45270 */
[----:B------:R-:W-:-:S04]  /*1210*/  UISETP.EQ.OR UP0, UPT, UR59, URZ, !UP0 ;  /* 0x000000ff3b00728c */ /* 0x000fc8000c702670 */
[----:B------:R-:W-:Y:S02]  /*1220*/  USEL UR7, URZ, 0x1, !UP0 ;  /* 0x00000001ff077887 */ /* 0x000fe4000c000000 */
[----:B------:R-:W-:-:S04]  /*1230*/  UISETP.NE.AND UP0, UPT, UR62, URZ, UPT ;  /* 0x000000ff3e00728c */ /* 0x000fc8000bf05270 */
[----:B------:R-:W-:-:S04]  /*1240*/  USEL UR4, URZ, 0x2, UP0 ;  /* 0x00000002ff047887 */ /* 0x000fc80008000000 */
[----:B------:R-:W-:Y:S02]  /*1250*/  USEL UR6, UR4, 0x2, UP2 ;  /* 0x0000000204067887 */ /* 0x000fe40009000000 */
[----:B------:R-:W-:Y:S02]  /*1260*/  USEL UR4, URZ, 0x4, UP0 ;  /* 0x00000004ff047887 */ /* 0x000fe40008000000 */
[----:B------:R-:W-:-:S04]  /*1270*/  UISETP.NE.AND UP2, UPT, UR59, 0x2, UPT ;  /* 0x000000023b00788c */ /* 0x000fc8000bf45270 */
[----:B------:R-:W-:Y:S02]  /*1280*/  USEL UR5, UR4, 0x4, UP2 ;  /* 0x0000000404057887 */ /* 0x000fe40009000000 */
[----:B------:R-:W-:Y:S02]  /*1290*/  USEL UR4, URZ, 0x8, UP0 ;  /* 0x00000008ff047887 */ /* 0x000fe40008000000 */
[----:B------:R-:W-:Y:S02]  /*12a0*/  UISETP.NE.AND UP0, UPT, UR59, 0x3, UPT ;  /* 0x000000033b00788c */ /* 0x000fe4000bf05270 */
[----:B------:R-:W-:Y:S02]  /*12b0*/  UIADD3 UR5, UPT, UPT, UR5, UR6, UR7 ;  /* 0x0000000605057290 */ /* 0x000fe4000fffe007 */
[----:B------:R-:W-:-:S04]  /*12c0*/  USEL UR4, UR4, 0x8, UP0 ;  /* 0x0000000804047887 */ /* 0x000fc80008000000 */
[----:B------:R-:W-:-:S06]  /*12d0*/  UIADD3 UR4, UPT, UPT, UR5, UR4, URZ ;  /* 0x0000000405047290 */ /* 0x000fcc000fffe0ff */
[----:B------:R-:W-:-:S07]  /*12e0*/  MOV R2, UR4 ;  /* 0x0000000400027c02 */ /* 0x000fce0008000f00 */
.L_x_18:
[----:B------:R-:W1:Y:S01]  /*12f0*/  S2UR UR36, SR_CTAID.Z ;  /* 0x00000000002479c3 */ /* 0x000e620000002700 */
[----:B------:R-:W-:-:S09]  /*1300*/  UISETP.GE.AND UP0, UPT, UR19, 0x1, UPT ;  /* 0x000000011300788c */ /* 0x000fd2000bf06270 */
[----:B------:R-:W-:Y:S05]  /*1310*/  BRA.U !UP0, `(.L_x_19) ;  /* 0x0000000108d47547 */ /* 0x000fea000b800000 */
[----:B------:R-:W2:Y:S01]  /*1320*/  LDCU.128 UR12, c[0x0][0xb10] ;  /* 0x00016200ff0c77ac */ /* 0x000ea20008000c00 */
[----:B------:R-:W3:Y:S01]  /*1330*/  LDCU UR21, c[0x0][0xb0c] ;  /* 0x00016180ff1577ac */ /* 0x000ee20008000800 */
[----:B------:R-:W4:Y:S01]  /*1340*/  LDCU UR6, c[0x0][0x370] ;  /* 0x00006e00ff0677ac */ /* 0x000f220008000800 */
[----:B------:R-:W1:Y:S01]  /*1350*/  LDCU UR7, c[0x0][0x374] ;  /* 0x00006e80ff0777ac */ /* 0x000e620008000800 */
[----:B------:R-:W1:Y:S01]  /*1360*/  LDCU UR22, c[0x0][0xb20] ;  /* 0x00016400ff1677ac */ /* 0x000e620008000800 */
[----:B--2---:R-:W-:Y:S02]  /*1370*/  UIMAD.WIDE.U32 UR4, UR20, UR12, URZ ;  /* 0x0000000c140472a5 */ /* 0x004fe4000f8e00ff */
[----:B---3--:R-:W-:Y:S01]  /*1380*/  UISETP.NE.AND UP0, UPT, UR21, 0x1, UPT ;  /* 0x000000011500788c */ /* 0x008fe2000bf05270 */
[----:B------:R-:W2:Y:S01]  /*1390*/  LDCU.64 UR8, c[0x0][0xb28] ;  /* 0x00016500ff0877ac */ /* 0x000ea20008000a00 */
[----:B----4-:R-:W-:-:S03]  /*13a0*/  UIMAD.WIDE.U32 UR10, UR6, UR12, URZ ;  /* 0x0000000c060a72a5 */ /* 0x010fc6000f8e00ff */
[----:B------:R-:W-:Y:S01]  /*13b0*/  UMOV UR4, UR5 ;  /* 0x0000000500047c82 */ /* 0x000fe20008000000 */
[----:B------:R-:W-:Y:S02]  /*13c0*/  UISETP.NE.AND UP2, UPT, UR19, 0x1, UPT ;  /* 0x000000011300788c */ /* 0x000fe4000bf45270 */
[----:B------:R-:W-:Y:S01]  /*13d0*/  USHF.R.U32.HI UR4, URZ, UR13, UR4 ;  /* 0x0000000dff047299 */ /* 0x000fe20008011604 */
[----:B------:R-:W-:Y:S01]  /*13e0*/  UMOV UR10, UR11 ;  /* 0x0000000b000a7c82 */ /* 0x000fe20008000000 */
[----:B------:R-:W-:Y:S02]  /*13f0*/  UIMAD.WIDE.U32 UR16, UR30, UR15, URZ ;  /* 0x0000000f1e1072a5 */ /* 0x000fe4000f8e00ff */
[----:B------:R-:W-:Y:S02]  /*1400*/  USEL UR5, UR20, UR4, !UP0 ;  /* 0x0000000414057287 */ /* 0x000fe4000c000000 */
[----:B------:R-:W-:Y:S02]  /*1410*/  @UP0 USHF.R.U32.HI UR6, URZ, UR13, UR10 ;  /* 0x0000000dff060299 */ /* 0x000fe4000801160a */
[----:B------:R-:W-:-:S02]  /*1420*/  UISETP.NE.AND UP0, UPT, UR14, 0x1, UPT ;  /* 0x000000010e00788c */ /* 0x000fc4000bf05270 */
[----:B-1----:R-:W-:Y:S02]  /*1430*/  UIMAD.WIDE.U32 UR10, UR7, UR15, URZ ;  /* 0x0000000f070a72a5 */ /* 0x002fe4000f8e00ff */
[----:B--2---:R-:W-:Y:S01]  /*1440*/  UIMAD.WIDE.U32 UR12, UR6, UR8, URZ ;  /* 0x00000008060c72a5 */ /* 0x004fe2000f8e00ff */
[----:B------:R-:W-:Y:S02]  /*1450*/  UMOV UR4, UR17 ;  /* 0x0000001100047c82 */ /* 0x000fe40008000000 */
[----:B------:R-:W-:Y:S02]  /*1460*/  USHF.R.U32.HI UR4, URZ, UR22, UR4 ;  /* 0x00000016ff047299 */ /* 0x000fe40008011604 */
[----:B------:R-:W-:Y:S02]  /*1470*/  UMOV UR10, UR11 ;  /* 0x0000000b000a7c82 */ /* 0x000fe40008000000 */
[----:B------:R-:W-:Y:S01]  /*1480*/  UMOV UR12, UR13 ;  /* 0x0000000d000c7c82 */ /* 0x000fe20008000000 */
[----:B------:R-:W-:-:S02]  /*1490*/  @UP0 USHF.R.U32.HI UR7, URZ, UR22, UR10 ;  /* 0x00000016ff070299 */ /* 0x000fc4000801160a */
[----:B------:R-:W-:Y:S02]  /*14a0*/  USEL UR4, UR30, UR4, !UP0 ;  /* 0x000000041e047287 */ /* 0x000fe4000c000000 */
[----:B------:R-:W-:Y:S02]  /*14b0*/  UIMAD.WIDE.U32 UR10, UR7, UR8, URZ ;  /* 0x00000008070a72a5 */ /* 0x000fe4000f8e00ff */
[----:B------:R-:W-:Y:S02]  /*14c0*/  @UP2 USHF.R.U32.HI UR6, URZ, UR9, UR12 ;  /* 0x00000009ff062299 */ /* 0x000fe4000801160c */
[----:B------:R-:W-:-:S03]  /*14d0*/  UIMAD.WIDE.U32 UR12, UR4, UR8, URZ ;  /* 0x00000008040c72a5 */ /* 0x000fc6000f8e00ff */
[----:B------:R-:W-:Y:S02]  /*14e0*/  UMOV UR10, UR11 ;  /* 0x0000000b000a7c82 */ /* 0x000fe40008000000 */
[----:B------:R-:W-:Y:S02]  /*14f0*/  @UP2 USHF.R.U32.HI UR7, URZ, UR9, UR10 ;  /* 0x00000009ff072299 */ /* 0x000fe4000801160a */
[----:B------:R-:W-:Y:S02]  /*1500*/  UIMAD UR10, UR6, UR19, URZ ;  /* 0x00000013060a72a4 */ /* 0x000fe4000f8e02ff */
[----:B------:R-:W-:-:S04]  /*1510*/  UIMAD UR7, UR7, UR19, URZ ;  /* 0x00000013070772a4 */ /* 0x000fc8000f8e02ff */
[----:B------:R-:W-:-:S03]  /*1520*/  UISETP.GE.AND UP0, UPT, UR4, UR7, UPT ;  /* 0x000000070400728c */ /* 0x000fc6000bf06270 */
[----:B------:R-:W-:Y:S01]  /*1530*/  UMOV UR7, UR13 ;  /* 0x0000000d00077c82 */ /* 0x000fe20008000000 */
[----:B------:R-:W-:Y:S02]  /*1540*/  UISETP.GE.OR UP0, UPT, UR5, UR10, UP0 ;  /* 0x0000000a0500728c */ /* 0x000fe40008706670 */
[----:B------:R-:W-:Y:S02]  /*1550*/  UIMAD.WIDE.U32 UR10, UR5, UR8, URZ ;  /* 0x00000008050a72a5 */ /* 0x000fe4000f8e00ff */
[----:B------:R-:W-:Y:S02]  /*1560*/  USHF.R.U32.HI UR7, URZ, UR9, UR7 ;  /* 0x00000009ff077299 */ /* 0x000fe40008011607 */
[----:B------:R-:W-:Y:S02]  /*1570*/  UIADD3 UR10, UPT, UPT, -UR4, URZ, URZ ;  /* 0x000000ff040a7290 */ /* 0x000fe4000fffe1ff */
[----:B------:R-:W-:Y:S02]  /*1580*/  USEL UR7, UR4, UR7, !UP2 ;  /* 0x0000000704077287 */ /* 0x000fe4000d000000 */
[----:B------:R-:W-:Y:S01]  /*1590*/  UIMAD UR10, UR14, UR10, UR30 ;  /* 0x0000000a0e0a72a4 */ /* 0x000fe2000f8e021e */
[----:B------:R-:W-:Y:S01]  /*15a0*/  @!UP0 UMOV UR8, UR11 ;  /* 0x0000000b00088c82 */ /* 0x000fe20008000000 */
[----:B------:R-:W-:-:S02]  /*15b0*/  UIADD3 UR11, UPT, UPT, -UR5, URZ, URZ ;  /* 0x000000ff050b7290 */ /* 0x000fc4000fffe1ff */
[----:B------:R-:W-:Y:S02]  /*15c0*/  @!UP0 USHF.R.U32.HI UR8, URZ, UR9, UR8 ;  /* 0x00000009ff088299 */ /* 0x000fe40008011608 */
[----:B------:R-:W-:Y:S02]  /*15d0*/  UIADD3 UR9, UPT, UPT, -UR7, URZ, URZ ;  /* 0x000000ff07097290 */ /* 0x000fe4000fffe1ff */
[----:B------:R-:W-:Y:S02]  /*15e0*/  @!UP0 USEL UR8, UR5, UR8, !UP2 ;  /* 0x0000000805088287 */ /* 0x000fe4000d000000 */
[----:B------:R-:W-:Y:S02]  /*15f0*/  UIMAD UR9, UR19, UR9, UR4 ;  /* 0x00000009130972a4 */ /* 0x000fe4000f8e0204 */
[----:B------:R-:W-:Y:S02]  /*1600*/  @!UP0 UIADD3 UR7, UPT, UPT, UR7, -UR8, URZ ;  /* 0x8000000807078290 */ /* 0x000fe4000fffe0ff */
[----:B------:R-:W-:-:S02]  /*1610*/  @!UP0 UIMAD UR6, UR9, UR6, UR8 ;  /* 0x00000006090682a4 */ /* 0x000fc4000f8e0208 */
[----:B------:R-:W-:Y:S02]  /*1620*/  @!UP0 UIMAD UR4, UR7, UR19, UR5 ;  /* 0x00000013070482a4 */ /* 0x000fe4000f8e0205 */
[----:B------:R-:W-:Y:S02]  /*1630*/  UIMAD UR20, UR21, UR11, UR20 ;  /* 0x0000000b151472a4 */ /* 0x000fe4000f8e0214 */
[----:B------:R-:W-:Y:S01]  /*1640*/  UIMAD UR30, UR4, UR14, UR10 ;  /* 0x0000000e041e72a4 */ /* 0x000fe2000f8e020a */
[----:B------:R-:W-:Y:S02]  /*1650*/  @!UP0 UMOV UR5, UR6 ;  /* 0x0000000600058c82 */ /* 0x000fe40008000000 */
[----:B------:R-:W-:-:S12]  /*1660*/  UIMAD UR20, UR5, UR21, UR20 ;  /* 0x00000015051472a4 */ /* 0x000fd8000f8e0214 */
.L_x_19:
[----:B------:R-:W-:-:S09]  /*1670*/  UISETP.NE.AND UP0, UPT, UR23, 0x1, UPT ;  /* 0x000000011700788c */ /* 0x000fd2000bf05270 */
[----:B------:R-:W-:Y:S05]  /*1680*/  BRA.U UP0, `(.L_x_20) ;  /* 0x0000000100407547 */ /* 0x000fea000b800000 */
[----:B------:R-:W2:Y:S01]  /*1690*/  LDCU.128 UR8, c[0x0][0xb10] ;  /* 0x00016200ff0877ac */ /* 0x000ea20008000c00 */
[----:B------:R-:W3:Y:S01]  /*16a0*/  LDCU UR12, c[0x0][0xb0c] ;  /* 0x00016180ff0c77ac */ /* 0x000ee20008000800 */
[----:B------:R-:W4:Y:S01]  /*16b0*/  LDCU UR13, c[0x0][0xb20] ;  /* 0x00016400ff0d77ac */ /* 0x000f220008000800 */
[----:B--2---:R-:W-:Y:S02]  /*16c0*/  UIMAD.WIDE.U32 UR4, UR20, UR8, URZ ;  /* 0x00000008140472a5 */ /* 0x004fe4000f8e00ff */
[----:B------:R-:W-:Y:S02]  /*16d0*/  UIMAD.WIDE.U32 UR6, UR30, UR11, URZ ;  /* 0x0000000b1e0672a5 */ /* 0x000fe4000f8e00ff */
[----:B---3--:R-:W-:Y:S02]  /*16e0*/  UISETP.NE.AND UP0, UPT, UR12, 0x1, UPT ;  /* 0x000000010c00788c */ /* 0x008fe4000bf05270 */
[----:B------:R-:W-:-:S03]  /*16f0*/  USHF.R.U32.HI UR5, URZ, UR9, UR5 ;  /* 0x00000009ff057299 */ /* 0x000fc60008011605 */
[----:B------:R-:W-:Y:S01]  /*1700*/  UMOV UR4, UR7 ;  /* 0x0000000700047c82 */ /* 0x000fe20008000000 */
[----:B------:R-:W-:Y:S02]  /*1710*/  USEL UR5, UR20, UR5, !UP0 ;  /* 0x0000000514057287 */ /* 0x000fe4000c000000 */
[----:B------:R-:W-:Y:S02]  /*1720*/  UISETP.NE.AND UP0, UPT, UR10, 0x1, UPT ;  /* 0x000000010a00788c */ /* 0x000fe4000bf05270 */
[----:B----4-:R-:W-:-:S04]  /*1730*/  USHF.R.U32.HI UR4, URZ, UR13, UR4 ;  /* 0x0000000dff047299 */ /* 0x010fc80008011604 */
[----:B------:R-:W-:-:S04]  /*1740*/  USEL UR4, UR30, UR4, !UP0 ;  /* 0x000000041e047287 */ /* 0x000fc8000c000000 */
[----:B------:R-:W-:Y:S02]  /*1750*/  UIADD3 UR6, UPT, UPT, UR5, -UR4, URZ ;  /* 0x8000000405067290 */ /* 0x000fe4000fffe0ff */
[----:B------:R-:W-:Y:S02]  /*1760*/  UIADD3 UR4, UPT, UPT, -UR5, UR4, URZ ;  /* 0x0000000405047290 */ /* 0x000fe4000fffe1ff */
[----:B------:R-:W-:Y:S02]  /*1770*/  UIMAD UR30, UR6, UR10, UR30 ;  /* 0x0000000a061e72a4 */ /* 0x000fe4000f8e021e */
[----:B------:R-:W-:-:S12]  /*1780*/  UIMAD UR20, UR4, UR12, UR20 ;  /* 0x0000000c041472a4 */ /* 0x000fd8000f8e0214 */
.L_x_20:
[----:B------:R-:W-:Y:S01]  /*1790*/  UISETP.NE.AND UP0, UPT, UR18, 0x2, UPT ;  /* 0x000000021200788c */ /* 0x000fe2000bf05270 */
[----:B------:R-:W-:Y:S09]  /*17a0*/  BRA.U !UP6, `(.L_x_21) ;  /* 0x000000010e0c7547 */ /* 0x000ff2000b800000 */
[----:B------:R-:W-:Y:S01]  /*17b0*/  UCGABAR_WAIT ;  /* 0x0000000000007dc7 */ /* 0x000fe20008000000 */
[----:B------:R-:W-:Y:S01]  /*17c0*/  CCTL.IVALL ;  /* 0x00000000ff00798f */ /* 0x000fe20002000000 */
[----:B------:R-:W-:Y:S05]  /*17d0*/  BRA `(.L_x_22) ;  /* 0x0000000000047947 */ /* 0x000fea0003800000 */
.L_x_21:
[----:B------:R-:W-:Y:S06]  /*17e0*/  BAR.SYNC.DEFER_BLOCKING 0x0 ;  /* 0x0000000000007b1d */ /* 0x000fec0000010000 */
.L_x_22:
[----:B------:R-:W-:Y:S05]  /*17f0*/  BRA.U UP0, `(.L_x_23) ;  /* 0x00000019008c7547 */ /* 0x000fea000b800000 */
[----:B------:R-:W2:Y:S01]  /*1800*/  LDCU UR6, c[0x0][0x38c] ;  /* 0x00007180ff0677ac */ /* 0x000ea20008000800 */
[----:B------:R-:W3:Y:S01]  /*1810*/  S2UR UR8, SR_CgaCtaId ;  /* 0x00000000000879c3 */ /* 0x000ee20000008800 */
[----:B------:R-:W-:Y:S01]  /*1820*/  PLOP3.LUT P1, PT, PT, PT, UP3, 0x80, 0x8 ;  /* 0x000000000008781c */ /* 0x000fe20003f2f038 */
[----:B------:R-:W-:Y:S01]  /*1830*/  IMAD.MOV.U32 R12, RZ, RZ, 0x1 ;  /* 0x00000001ff0c7424 */ /* 0x000fe200078e00ff */
[----:B------:R-:W-:Y:S01]  /*1840*/  UMOV UR7, 0x400 ;  /* 0x0000040000077882 */ /* 0x000fe20000000000 */
[----:B------:R-:W-:Y:S01]  /*1850*/  UISETP.NE.AND UP1, UPT, UR18, URZ, UPT ;  /* 0x000000ff1200728c */ /* 0x000fe2000bf25270 */
[----:B------:R-:W-:Y:S01]  /*1860*/  ISETP.EQ.OR P2, PT, R0, RZ, P3 ;  /* 0x000000ff0000720c */ /* 0x000fe20001f42670 */
[----:B------:R-:W-:Y:S01]  /*1870*/  USEL UR24, URZ, 0x1, UP4 ;  /* 0x00000001ff187887 */ /* 0x000fe2000a000000 */
[----:B------:R-:W-:Y:S02]  /*1880*/  PLOP3.LUT P1, PT, P1, PT, PT, 0x8, 0x80 ;  /* 0x000000000080781c */ /* 0x000fe40000f2e170 */
[----:B------:R-:W-:Y:S01]  /*1890*/  CS2R R10, SRZ ;  /* 0x00000000000a7805 */ /* 0x000fe2000001ff00 */
[----:B------:R-:W-:Y:S01]  /*18a0*/  IMAD.MOV.U32 R9, RZ, RZ, RZ ;  /* 0x000000ffff097224 */ /* 0x000fe200078e00ff */
[----:B------:R-:W4:Y:S01]  /*18b0*/  LDCU UR40, c[0x0][0x370] ;  /* 0x00006e00ff2877ac */ /* 0x000f220008000800 */
[----:B------:R-:W-:Y:S01]  /*18c0*/  IMAD.MOV.U32 R8, RZ, RZ, 0x1 ;  /* 0x00000001ff087424 */ /* 0x000fe200078e00ff */
[----:B------:R-:W1:Y:S01]  /*18d0*/  LDCU.64 UR26, c[0x0][0x348] ;  /* 0x00006900ff1a77ac */ /* 0x000e620008000a00 */
[----:B--2---:R-:W-:-:S02]  /*18e0*/  UIADD3 UR5, UPT, UPT, UR6, 0x3f, URZ ;  /* 0x0000003f06057890 */ /* 0x004fc4000fffe0ff */
[----:B------:R-:W-:Y:S02]  /*18f0*/  USHF.R.U32.HI UR45, URZ, 0x6, UR28 ;  /* 0x00000006ff2d7899 */ /* 0x000fe4000801161c */
[----:B------:R-:W-:Y:S02]  /*1900*/  USHF.R.S32.HI UR4, URZ, 0x1f, UR5 ;  /* 0x0000001fff047899 */ /* 0x000fe40008011405 */
[----:B---3--:R-:W-:Y:S02]  /*1910*/  ULEA UR7, UR8, UR7, 0x18 ;  /* 0x0000000708077291 */ /* 0x008fe4000f8ec0ff */
[----:B------:R-:W-:Y:S02]  /*1920*/  ULEA.HI UR4, UR4, UR5, URZ, 0x6 ;  /* 0x0000000504047291 */ /* 0x000fe4000f8f30ff */
[----:B------:R-:W-:Y:S02]  /*1930*/  UIADD3 UR46, UPT, UPT, UR6, 0x7e, URZ ;  /* 0x0000007e062e7890 */ /* 0x000fe4000fffe0ff */
[----:B------:R-:W-:-:S02]  /*1940*/  USHF.R.S32.HI UR43, URZ, 0x6, UR4 ;  /* 0x00000006ff2b7899 */ /* 0x000fc40008011404 */
[----:B------:R-:W-:Y:S02]  /*1950*/  UIADD3 UR4, UPT, UPT, UR6, -0x1, URZ ;  /* 0xffffffff06047890 */ /* 0x000fe4000fffe0ff */
[----:B------:R-:W-:Y:S02]  /*1960*/  UISETP.LT.U32.AND UP0, UPT, UR43, 0x11, UPT ;  /* 0x000000112b00788c */ /* 0x000fe4000bf01070 */
[----:B------:R-:W-:Y:S02]  /*1970*/  UISETP.GE.U32.AND UP2, UPT, UR4, -0x7f, UPT ;  /* 0xffffff810400788c */ /* 0x000fe4000bf46070 */
[----:B------:R-:W-:Y:S01]  /*1980*/  USEL UR41, UR43, 0x11, UP0 ;  /* 0x000000112b297887 */ /* 0x000fe20008000000 */
[----:B------:R-:W2:Y:S03]  /*1990*/  LDCU UR39, c[0x0][0x374] ;  /* 0x00006e80ff2777ac */ /* 0x000ea60008000800 */
[----:B------:R-:W-:-:S02]  /*19a0*/  UIADD3 UR21, UPT, UPT, UR41, -0x1, URZ ;  /* 0xffffffff29157890 */ /* 0x000fc4000fffe0ff */
[----:B------:R-:W-:-:S03]  /*19b0*/  USEL UR24, UR24, 0x2, UP1 ;  /* 0x0000000218187887 */ /* 0x000fc60008800000 */
[----:B------:R-:W-:Y:S02]  /*19c0*/  @UP2 UIADD3 UR21, UPT, UPT, UR41, URZ, URZ ;  /* 0x000000ff29152290 */ /* 0x000fe4000fffe0ff */
[----:B------:R-:W-:Y:S02]  /*19d0*/  UIADD3 UR29, UPT, UPT, UR7, 0x15400, UR28 ;  /* 0x00015400071d7890 */ /* 0x000fe4000fffe01c */
[----:B------:R-:W-:Y:S02]  /*19e0*/  UIADD3 UR44, UPT, UPT, UR43, -UR41, URZ ;  /* 0x800000292b2c7290 */ /* 0x000fe4000fffe0ff */
[----:B------:R-:W-:Y:S01]  /*19f0*/  UIADD3 UR21, UPT, UPT, UR21, 0x1, URZ ;  /* 0x0000000115157890 */ /* 0x000fe2000fffe0ff */
[----:B-1--4-:R-:W-:-:S11]  /*1a00*/  UMOV UR5, URZ ;  /* 0x000000ff00057c82 */ /* 0x012fd60008000000 */
.L_x_43:
[----:B-1----:R-:W1:Y:S02]  /*1a10*/  S2UR UR4, SR_CgaCtaId ;  /* 0x00000000000479c3 */ /* 0x002e640000008800 */
[----:B-1----:R-:W-:-:S09]  /*1a20*/  UISETP.NE.AND UP0, UPT, UR4, URZ, UPT ;  /* 0x000000ff0400728c */ /* 0x002fd2000bf05270 */
[----:B------:R-:W-:Y:S05]  /*1a30*/  BRA.U UP0, `(.L_x_24) ;  /* 0x0000000100287547 */ /* 0x000fea000b800000 */
[----:B------:R-:W-:Y:S02]  /*1a40*/  LEA R0, R9, UR7, 0x3 ;  /* 0x0000000709007c11 */ /* 0x000fe4000f8e18ff */
[----:B------:R-:W-:-:S04]  /*1a50*/  SHF.L.U32 R3, R8, 0x1f, RZ ;  /* 0x0000001f08037819 */ /* 0x000fc800000006ff */
[----:B------:R-:W1:Y:S02]  /*1a60*/  SYNCS.PHASECHK.TRANS64.TRYWAIT P0, [R0+URZ+0x1b0], R3 ;  /* 0x0001b003000075a7 */ /* 0x000e6400080011ff */
[----:B-1----:R-:W-:Y:S05]  /*1a70*/  @!P0 BRA `(.L_x_25) ;  /* 0x0000006400b88947 */ /* 0x002fea0003800000 */
.L_x_126:
[----:B------:R3:W-:Y:S01]  /*1a80*/  SYNCS.ARRIVE.TRANS64.A1T0 RZ, [R0+URZ+0x1a0], RZ ;  /* 0x0001a0ff00ff79a7 */ /* 0x0007e200081000ff */
[----:B------:R-:W-:-:S05]  /*1a90*/  VIADD R9, R9, 0x1 ;  /* 0x0000000109097836 */ /* 0x000fca0000000000 */
[----:B------:R-:W-:-:S04]  /*1aa0*/  ISETP.NE.AND P0, PT, R9, 0x2, PT ;  /* 0x000000020900780c */ /* 0x000fc80003f05270 */
[----:B-1----:R-:W-:Y:S02]  /*1ab0*/  SEL R3, RZ, 0x1, P0 ;  /* 0x00000001ff037807 */ /* 0x002fe40000000000 */
[----:B------:R-:W-:Y:S02]  /*1ac0*/  SEL R9, R9, RZ, P0 ;  /* 0x000000ff09097207 */ /* 0x000fe40000000000 */
[----:B------:R-:W-:-:S07]  /*1ad0*/  LOP3.LUT R8, R8, R3, RZ, 0x3c, !PT ;  /* 0x0000000308087212 */ /* 0x000fce00078e3cff */
.L_x_24:
[----:B------:R-:W-:Y:S01]  /*1ae0*/  ULEA UR4, UR5, UR7, 0x3 ;  /* 0x0000000705047291 */ /* 0x000fe2000f8e18ff */
[----:B---3--:R-:W-:Y:S01]  /*1af0*/  SHF.L.U32 R0, R12, 0x1f, RZ ;  /* 0x0000001f0c007819 */ /* 0x008fe200000006ff */
[----:B------:R-:W-:Y:S02]  /*1b00*/  UISETP.GE.U32.AND UP0, UPT, UR46, 0x7f, UPT ;  /* 0x0000007f2e00788c */ /* 0x000fe4000bf06070 */
[----:B------:R-:W-:Y:S02]  /*1b10*/  USHF.L.U32 UR35, UR20, 0x6, URZ ;  /* 0x0000000614237899 */ /* 0x000fe400080006ff */
[----:B------:R-:W-:Y:S01]  /*1b20*/  ULEA UR19, UR30, UR45, 0x7 ;  /* 0x0000002d1e137291 */ /* 0x000fe2000f8e38ff */
[----:B------:R-:W-:Y:S02]  /*1b30*/  UMOV UR13, URZ ;  /* 0x000000ff000d7c82 */ /* 0x000fe40008000000 */
[----:B------:R1:W3:Y:S02]  /*1b40*/  SYNCS.PHASECHK.TRANS64.TRYWAIT P0, [UR4+0x88], R0 ;  /* 0x00008800ff0075a7 */ /* 0x0002e40008001104 */
[----:B------:R-:W-:Y:S07]  /*1b50*/  BRA.U !UP0, `(.L_x_26) ;  /* 0x0000000108bc7547 */ /* 0x000fee000b800000 */
[----:B------:R-:W-:Y:S01]  /*1b60*/  UMOV UR6, URZ ;  /* 0x000000ff00067c82 */ /* 0x000fe20008000000 */
[----:B------:R-:W-:-:S05]  /*1b70*/  UMOV UR4, UR5 ;  /* 0x0000000500047c82 */ /* 0x000fca0008000000 */
.L_x_32:
[----:B------:R-:W-:Y:S01]  /*1b80*/  ULEA UR33, UR4, UR7, 0x3 ;  /* 0x0000000704217291 */ /* 0x000fe2000f8e18ff */
[----:B---3--:R-:W-:Y:S01]  /*1b90*/  @!P3 MOV R2, 0x3000 ;  /* 0x000030000002b802 */ /* 0x008fe20000000f00 */
[----:B-1-34-:R-:W-:Y:S10]  /*1ba0*/  @P0 BRA `(.L_x_27) ;  /* 0x00000000000c0947 */ /* 0x01aff40003800000 */
[----:B------:R-:W-:-:S04]  /*1bb0*/  SHF.L.U32 R3, R12, 0x1f, RZ ;  /* 0x0000001f0c037819 */ /* 0x000fc800000006ff */
[----:B------:R-:W3:Y:S02]  /*1bc0*/  SYNCS.PHASECHK.TRANS64.TRYWAIT P0, [UR33+0x88], R3 ;  /* 0x00008803ff0075a7 */ /* 0x000ee40008001121 */
[----:B---3--:R-:W-:Y:S05]  /*1bd0*/  @!P0 BRA `(.L_x_28) ;  /* 0x0000006400748947 */ /* 0x008fea0003800000 */
.L_x_27:
[----:B------:R3:W-:Y:S01]  /*1be0*/  @!P3 SYNCS.ARRIVE.TRANS64 RZ, [UR33], R2 ;  /* 0x00000002ffffb9a7 */ /* 0x0007e20008000021 */
[----:B------:R-:W-:-:S04]  /*1bf0*/  ULOP3.LUT UR5, UR24, 0x2, URZ, 0xfc, !UPT ;  /* 0x0000000218057892 */ /* 0x000fc8000f8efcff */
[----:B------:R-:W-:-:S09]  /*1c00*/  UISETP.NE.AND UP0, UPT, UR5, 0x2, UPT ;  /* 0x000000020500788c */ /* 0x000fd2000bf05270 */
[----:B------:R-:W-:Y:S05]  /*1c10*/  BRA.U UP0, `(.L_x_29) ;  /* 0x0000000100047547 */ /* 0x000fea000b800000 */
[----:B--2---:R-:W-:Y:S05]  /*1c20*/  BPT.TRAP 0x1 ;  /* 0x000000040000795c */ /* 0x004fea0000300000 */
.L_x_29:
[----:B------:R-:W-:Y:S04]  /*1c30*/  BSSY.RECONVERGENT B0, `(.L_x_30) ;  /* 0x0000003000007945 */ /* 0x000fe80003800200 */
[----:B------:R-:W-:Y:S05]  /*1c40*/  @P2 BRA `(.L_x_31) ;  /* 0x0000000000042947 */ /* 0x000fea0003800000 */
[----:B--2---:R-:W-:Y:S05]  /*1c50*/  BPT.TRAP 0x1 ;  /* 0x000000040000795c */ /* 0x004fea0000300000 */
.L_x_31:
[----:B--2---:R-:W-:Y:S05]  /*1c60*/  BSYNC.RECONVERGENT B0 ;  /* 0x0000000000007941 */ /* 0x004fea0003800200 */
.L_x_30:
[----:B------:R-:W-:Y:S02]  /*1c70*/  UIADD3 UR5, UPT, UPT, UR4, 0x1, URZ ;  /* 0x0000000104057890 */ /* 0x000fe4000fffe0ff */
[----:B------:R-:W-:Y:S02]  /*1c80*/  USHF.L.U32 UR34, UR6, 0x6, URZ ;  /* 0x0000000606227899 */ /* 0x000fe400080006ff */
[----:B------:R-:W-:Y:S02]  /*1c90*/  UISETP.NE.AND UP0, UPT, UR5, 0x11, UPT ;  /* 0x000000110500788c */ /* 0x000fe4000bf05270 */
[----:B------:R-:W-:Y:S02]  /*1ca0*/  UIADD3 UR6, UPT, UPT, UR6, 0x1, URZ ;  /* 0x0000000106067890 */ /* 0x000fe4000fffe0ff */
[----:B------:R-:W-:Y:S02]  /*1cb0*/  USEL UR9, URZ, 0x1, UP0 ;  /* 0x00000001ff097887 */ /* 0x000fe40008000000 */
[----:B------:R-:W-:-:S02]  /*1cc0*/  USEL UR5, UR5, URZ, UP0 ;  /* 0x000000ff05057287 */ /* 0x000fc40008000000 */
[----:B------:R-:W-:Y:S02]  /*1cd0*/  ULEA UR32, UR4, UR7, 0xc ;  /* 0x0000000704207291 */ /* 0x000fe4000f8e60ff */
[----:B------:R-:W-:Y:S01]  /*1ce0*/  ULEA UR8, UR5, UR7, 0x3 ;  /* 0x0000000705087291 */ /* 0x000fe2000f8e18ff */
[----:B------:R-:W-:Y:S01]  /*1cf0*/  LOP3.LUT R12, R12, UR9, RZ, 0x3c, !PT ;  /* 0x000000090c0c7c12 */ /* 0x000fe2000f8e3cff */
[----:B------:R-:W-:Y:S02]  /*1d00*/  UIADD3 UR10, UP1, UPT, UR26, 0x80, URZ ;  /* 0x000000801a0a7890 */ /* 0x000fe4000ff3e0ff */
[----:B------:R-:W-:Y:S01]  /*1d10*/  ULEA UR16, UR4, UR28, 0xd ;  /* 0x0000001c04107291 */ /* 0x000fe2000f8e68ff */
[----:B-1----:R-:W-:Y:S01]  /*1d20*/  SHF.L.U32 R0, R12, 0x1f, RZ ;  /* 0x0000001f0c007819 */ /* 0x002fe200000006ff */
[----:B------:R-:W-:Y:S02]  /*1d30*/  UIADD3.X UR11, UPT, UPT, URZ, UR27, URZ, UP1, !UPT ;  /* 0x0000001bff0b7290 */ /* 0x000fe40008ffe4ff */
[----:B------:R-:W-:Y:S01]  /*1d40*/  UIADD3 UR32, UPT, UPT, UR32, 0x4400, URZ ;  /* 0x0000440020207890 */ /* 0x000fe2000fffe0ff */
[----:B------:R4:W1:Y:S01]  /*1d50*/  SYNCS.PHASECHK.TRANS64.TRYWAIT P0, [UR8+0x88], R0 ;  /* 0x00008800ff0075a7 */ /* 0x0008620008001108 */
[----:B------:R-:W-:-:S02]  /*1d60*/  UIADD3 UR8, UP0, UPT, UR26, 0x180, URZ ;  /* 0x000001801a087890 */ /* 0x000fc4000ff1e0ff */
[----:B------:R-:W-:Y:S02]  /*1d70*/  UIADD3 UR16, UPT, UPT, UR7, 0x15400, UR16 ;  /* 0x0001540007107890 */ /* 0x000fe4000fffe010 */
[----:B------:R-:W-:Y:S02]  /*1d80*/  UIADD3.X UR9, UPT, UPT, URZ, UR27, URZ, UP0, !UPT ;  /* 0x0000001bff097290 */ /* 0x000fe400087fe4ff */
[----:B------:R-:W-:Y:S01]  /*1d90*/  UISETP.NE.AND UP0, UPT, UR6, UR21, UPT ;  /* 0x000000150600728c */ /* 0x000fe2000bf05270 */
[----:B------:R-:W-:Y:S01]  /*1da0*/  UMOV UR12, 0x0 ;  /* 0x00000000000c7882 */ /* 0x000fe20000000000 */
[----:B------:R-:W-:Y:S01]  /*1db0*/  UMOV UR13, 0x10000000 ;  /* 0x10000000000d7882 */ /* 0x000fe20000000000 */
[----:B------:R-:W-:Y:S01]  /*1dc0*/  UMOV UR4, 0xf0000 ;  /* 0x000f000000047882 */ /* 0x000fe20000000000 */
[----:B------:R-:W-:Y:S01]  /*1dd0*/  UMOV UR20, UR36 ;  /* 0x0000002400147c82 */ /* 0x000fe20008000000 */
[----:B------:R-:W-:Y:S01]  /*1de0*/  UMOV UR17, UR33 ;  /* 0x0000002100117c82 */ /* 0x000fe20008000000 */
[----:B------:R-:W-:Y:S01]  /*1df0*/  UMOV UR18, UR34 ;  /* 0x0000002200127c82 */ /* 0x000fe20008000000 */
[----:B------:R-:W-:Y:S01]  /*1e00*/  UTMALDG.3D [UR32], [UR10], desc[UR12] ;  /* 0x00000c200a0075b4 */ /* 0x000fe20008011000 */
[----:B------:R2:W-:Y:S02]  /*1e10*/  UTMALDG.3D.MULTICAST [UR16], [UR8], UR4, desc[UR12] ;  /* 0x00000c10080073b4 */ /* 0x0005e40008011804 */
[----:B--2---:R-:W-:Y:S01]  /*1e20*/  UMOV UR13, UR21 ;  /* 0x00000015000d7c82 */ /* 0x004fe20008000000 */
[----:B------:R-:W-:Y:S01]  /*1e30*/  UMOV UR4, UR5 ;  /* 0x0000000500047c82 */ /* 0x000fe20008000000 */
[----:B------:R-:W-:Y:S05]  /*1e40*/  BRA.U UP0, `(.L_x_32) ;  /* 0xfffffffd004c7547 */ /* 0x000fea000b83ffff */
.L_x_26:
[----:B------:R-:W-:Y:S01]  /*1e50*/  ULEA UR4, UR5, UR7, 0x3 ;  /* 0x0000000705047291 */ /* 0x000fe2000f8e18ff */
[----:B-1--4-:R-:W-:Y:S01]  /*1e60*/  SHF.L.U32 R0, R12, 0x1f, RZ ;  /* 0x0000001f0c007819 */ /* 0x012fe200000006ff */
[----:B------:R-:W-:Y:S01]  /*1e70*/  @!P1 SYNCS.ARRIVE.TRANS64.A1T0 RZ, [UR7+0x138], RZ ;  /* 0x000138ffffff99a7 */ /* 0x000fe20008100007 */
[----:B------:R-:W-:-:S06]  /*1e80*/  UISETP.GT.AND UP0, UPT, UR43, UR41, UPT ;  /* 0x000000292b00728c */ /* 0x000fcc000bf04270 */
[----:B---3--:R1:W3:Y:S03]  /*1e90*/  SYNCS.PHASECHK.TRANS64.TRYWAIT P0, [UR4+0x88], R0 ;  /* 0x00008800ff0075a7 */ /* 0x0082e60008001104 */
[----:B------:R-:W-:Y:S05]  /*1ea0*/  BRA.U !UP0, `(.L_x_33) ;  /* 0x0000000108bc7547 */ /* 0x000fea000b800000 */
[----:B------:R-:W-:Y:S01]  /*1eb0*/  UIADD3 UR25, UPT, UPT, UR44, UR13, URZ ;  /* 0x0000000d2c197290 */ /* 0x000fe2000fffe0ff */
[----:B------:R-:W-:-:S11]  /*1ec0*/  UMOV UR4, UR5 ;  /* 0x0000000500047c82 */ /* 0x000fd60008000000 */
.L_x_39:
[----:B------:R-:W-:Y:S01]  /*1ed0*/  ULEA UR9, UR4, UR7, 0x3 ;  /* 0x0000000704097291 */ /* 0x000fe2000f8e18ff */
[----:B---3--:R-:W-:Y:S01]  /*1ee0*/  @!P3 MOV R2, 0x3000 ;  /* 0x000030000002b802 */ /* 0x008fe20000000f00 */
[----:B-1-3--:R-:W-:Y:S10]  /*1ef0*/  @P0 BRA `(.L_x_34) ;  /* 0x00000000000c0947 */ /* 0x00aff40003800000 */
[----:B------:R-:W-:-:S04]  /*1f00*/  SHF.L.U32 R3, R12, 0x1f, RZ ;  /* 0x0000001f0c037819 */ /* 0x000fc800000006ff */
[----:B------:R-:W3:Y:S02]  /*1f10*/  SYNCS.PHASECHK.TRANS64.TRYWAIT P0, [UR9+0x88], R3 ;  /* 0x00008803ff0075a7 */ /* 0x000ee40008001109 */
[----:B---3--:R-:W-:Y:S05]  /*1f20*/  @!P0 BRA `(.L_x_35) ;  /* 0x0000006000b88947 */ /* 0x008fea0003800000 */
.L_x_34:
[----:B------:R3:W-:Y:S01]  /*1f30*/  @!P3 SYNCS.ARRIVE.TRANS64 RZ, [UR9], R2 ;  /* 0x00000002ffffb9a7 */ /* 0x0007e20008000009 */
[----:B------:R-:W-:-:S04]  /*1f40*/  ULOP3.LUT UR5, UR24, 0x2, URZ, 0xfc, !UPT ;  /* 0x0000000218057892 */ /* 0x000fc8000f8efcff */
[----:B------:R-:W-:-:S09]  /*1f50*/  UISETP.NE.AND UP0, UPT, UR5, 0x2, UPT ;  /* 0x000000020500788c */ /* 0x000fd2000bf05270 */
[----:B------:R-:W-:Y:S05]  /*1f60*/  BRA.U UP0, `(.L_x_36) ;  /* 0x0000000100047547 */ /* 0x000fea000b800000 */
[----:B--2---:R-:W-:Y:S05]  /*1f70*/  BPT.TRAP 0x1 ;  /* 0x000000040000795c */ /* 0x004fea0000300000 */
.L_x_36:
[----:B------:R-:W-:Y:S04]  /*1f80*/  BSSY.RECONVERGENT B0, `(.L_x_37) ;  /* 0x0000003000007945 */ /* 0x000fe80003800200 */
[----:B------:R-:W-:Y:S05]  /*1f90*/  @P2 BRA `(.L_x_38) ;  /* 0x0000000000042947 */ /* 0x000fea0003800000 */
[----:B--2---:R-:W-:Y:S05]  /*1fa0*/  BPT.TRAP 0x1 ;  /* 0x000000040000795c */ /* 0x004fea0000300000 */
.L_x_38:
[----:B--2---:R-:W-:Y:S05]  /*1fb0*/  BSYNC.RECONVERGENT B0 ;  /* 0x0000000000007941 */ /* 0x004fea0003800200 */
.L_x_37:
[----:B------:R-:W-:Y:S02]  /*1fc0*/  UIADD3 UR5, UPT, UPT, UR4, 0x1, URZ ;  /* 0x0000000104057890 */ /* 0x000fe4000fffe0ff */
[----:B------:R-:W-:Y:S02]  /*1fd0*/  UIADD3 UR14, UP1, UPT, UR26, 0x80, URZ ;  /* 0x000000801a0e7890 */ /* 0x000fe4000ff3e0ff */
[----:B------:R-:W-:Y:S02]  /*1fe0*/  UISETP.NE.AND UP0, UPT, UR5, 0x11, UPT ;  /* 0x000000110500788c */ /* 0x000fe4000bf05270 */
[----:B------:R-:W-:Y:S02]  /*1ff0*/  USHF.L.U32 UR10, UR13, 0x6, URZ ;  /* 0x000000060d0a7899 */ /* 0x000fe400080006ff */
[----:B------:R-:W-:Y:S02]  /*2000*/  USEL UR8, URZ, 0x1, UP0 ;  /* 0x00000001ff087887 */ /* 0x000fe40008000000 */
[----:B------:R-:W-:-:S02]  /*2010*/  USEL UR5, UR5, URZ, UP0 ;  /* 0x000000ff05057287 */ /* 0x000fc40008000000 */
[----:B------:R-:W-:Y:S02]  /*2020*/  UIADD3 UR22, UP0, UPT, UR26, 0x180, URZ ;  /* 0x000001801a167890 */ /* 0x000fe4000ff1e0ff */
[----:B------:R-:W-:Y:S01]  /*2030*/  LOP3.LUT R12, R12, UR8, RZ, 0x3c, !PT ;  /* 0x000000080c0c7c12 */ /* 0x000fe2000f8e3cff */
[----:B------:R-:W-:Y:S02]  /*2040*/  ULEA UR8, UR4, UR7, 0xc ;  /* 0x0000000704087291 */ /* 0x000fe4000f8e60ff */
[----:B------:R-:W-:Y:S01]  /*2050*/  ULEA UR6, UR5, UR7, 0x3 ;  /* 0x0000000705067291 */ /* 0x000fe2000f8e18ff */
[----:B-1----:R-:W-:Y:S01]  /*2060*/  SHF.L.U32 R0, R12, 0x1f, RZ ;  /* 0x0000001f0c007819 */ /* 0x002fe200000006ff */
[----:B------:R-:W-:Y:S02]  /*2070*/  UIADD3 UR8, UPT, UPT, UR8, 0x4400, URZ ;  /* 0x0000440008087890 */ /* 0x000fe4000fffe0ff */
[----:B------:R-:W-:Y:S02]  /*2080*/  UIADD3.X UR15, UPT, UPT, URZ, UR27, URZ, UP1, !UPT ;  /* 0x0000001bff0f7290 */ /* 0x000fe40008ffe4ff */
[----:B------:R-:W-:-:S02]  /*2090*/  ULEA UR16, UR4, UR29, 0xd ;  /* 0x0000001d04107291 */ /* 0x000fc4000f8e68ff */
[----:B------:R-:W-:Y:S01]  /*20a0*/  UIADD3.X UR23, UPT, UPT, URZ, UR27, URZ, UP0, !UPT ;  /* 0x0000001bff177290 */ /* 0x000fe200087fe4ff */
[----:B------:R4:W1:Y:S01]  /*20b0*/  SYNCS.PHASECHK.TRANS64.TRYWAIT P0, [UR6+0x88], R0 ;  /* 0x00008800ff0075a7 */ /* 0x0008620008001106 */
[----:B------:R-:W-:Y:S01]  /*20c0*/  UMOV UR30, 0x0 ;  /* 0x00000000001e7882 */ /* 0x000fe20000000000 */
[----:B------:R-:W-:Y:S01]  /*20d0*/  UMOV UR31, 0x10000000 ;  /* 0x10000000001f7882 */ /* 0x000fe20000000000 */
[----:B------:R-:W-:Y:S01]  /*20e0*/  UMOV UR11, UR35 ;  /* 0x00000023000b7c82 */ /* 0x000fe20008000000 */
[----:B------:R-:W-:Y:S01]  /*20f0*/  UMOV UR12, UR36 ;  /* 0x00000024000c7c82 */ /* 0x000fe20008000000 */
[----:B------:R-:W-:Y:S01]  /*2100*/  UMOV UR6, 0xf0000 ;  /* 0x000f000000067882 */ /* 0x000fe20000000000 */
[----:B------:R-:W-:Y:S01]  /*2110*/  UMOV UR20, UR36 ;  /* 0x0000002400147c82 */ /* 0x000fe20008000000 */
[----:B------:R-:W-:Y:S01]  /*2120*/  UMOV UR17, UR9 ;  /* 0x0000000900117c82 */ /* 0x000fe20008000000 */
[----:B------:R-:W-:Y:S01]  /*2130*/  UMOV UR18, UR10 ;  /* 0x0000000a00127c82 */ /* 0x000fe20008000000 */
[----:B------:R4:W-:Y:S01]  /*2140*/  UTMALDG.3D [UR8], [UR14], desc[UR30] ;  /* 0x00001e080e0075b4 */ /* 0x0009e20008011000 */
[----:B------:R-:W-:Y:S01]  /*2150*/  UIADD3 UR13, UPT, UPT, UR13, 0x1, URZ ;  /* 0x000000010d0d7890 */ /* 0x000fe2000fffe0ff */
[----:B------:R-:W-:-:S03]  /*2160*/  UMOV UR4, UR5 ;  /* 0x0000000500047c82 */ /* 0x000fc60008000000 */
[----:B------:R-:W-:Y:S01]  /*2170*/  UISETP.NE.AND UP0, UPT, UR13, UR25, UPT ;  /* 0x000000190d00728c */ /* 0x000fe2000bf05270 */
[----:B------:R4:W-:Y:S08]  /*2180*/  UTMALDG.3D.MULTICAST [UR16], [UR22], UR6, desc[UR30] ;  /* 0x00001e10160073b4 */ /* 0x0009f00008011806 */
[----:B----4-:R-:W-:Y:S05]  /*2190*/  BRA.U UP0, `(.L_x_39) ;  /* 0xfffffffd004c7547 */ /* 0x010fea000b83ffff */
.L_x_33:
[C---:B------:R-:W-:Y:S01]  /*21a0*/  LEA R3, R11.reuse, UR7, 0x3 ;  /* 0x000000070b037c11 */ /* 0x040fe2000f8e18ff */
[----:B------:R-:W-:Y:S01]  /*21b0*/  NOP ;  /* 0x0000000000007918 */ /* 0x000fe20000000000 */
[----:B-1----:R-:W-:Y:S02]  /*21c0*/  SHF.L.U32 R0, R10, 0x1f, RZ ;  /* 0x0000001f0a007819 */ /* 0x002fe400000006ff */
[----:B------:R-:W-:Y:S02]  /*21d0*/  LEA R5, R11, UR7, 0x4 ;  /* 0x000000070b057c11 */ /* 0x000fe4000f8e20ff */
[----:B---3--:R-:W1:Y:S02]  /*21e0*/  SYNCS.PHASECHK.TRANS64.TRYWAIT P0, [R3+URZ+0x140], R0 ;  /* 0x00014000030075a7 */ /* 0x008e6400080011ff */
[----:B-1----:R-:W-:Y:S05]  /*21f0*/  @!P0 BRA `(.L_x_40) ;  /* 0x00000060001c8947 */ /* 0x002fea0003800000 */
.L_x_129:
[----:B------:R-:W3:Y:S01]  /*2200*/  LDS.128 R4, [R5+0x1d0] ;  /* 0x0001d00005047984 */ /* 0x000ee20000000c00 */
[----:B------:R-:W-:Y:S01]  /*2210*/  UISETP.GE.AND UP0, UPT, UR42, 0x1, UPT ;  /* 0x000000012a00788c */ /* 0x000fe2000bf06270 */
[----:B------:R-:W-:Y:S01]  /*2220*/  @!PT LDS RZ, [RZ] ;  /* 0x00000000fffff984 */ /* 0x000fe20000000800 */
[----:B------:R-:W-:Y:S01]  /*2230*/  @!PT LDS RZ, [RZ] ;  /* 0x00000000fffff984 */ /* 0x000fe20000000800 */
[----:B------:R-:W-:Y:S01]  /*2240*/  @!PT LDS RZ, [RZ] ;  /* 0x00000000fffff984 */ /* 0x000fe20000000800 */
[----:B------:R-:W-:Y:S01]  /*2250*/  @!PT LDS RZ, [RZ] ;  /* 0x00000000fffff984 */ /* 0x000fe20000000800 */
[----:B------:R4:W-:Y:S06]  /*2260*/  MEMBAR.ALL.CTA ;  /* 0x0000000000007992 */ /* 0x0009ec0000008000 */
[----:B----4-:R-:W4:Y:S01]  /*2270*/  FENCE.VIEW.ASYNC.S ;  /* 0x00000000000073c6 */ /* 0x010f220000000000 */
[----:B---3--:R-:W-:-:S13]  /*2280*/  LOP3.LUT P0, RZ, R6, 0x1, RZ, 0xc0, !PT ;  /* 0x0000000106ff7812 */ /* 0x008fda000780c0ff */
[----:B----4-:R-:W-:Y:S01]  /*2290*/  VOTEU.ANY UP1, P0 ;  /* 0x0000000000ff7886 */ /* 0x010fe20000020100 */
[----:B------:R-:W-:-:S13]  /*22a0*/  PLOP3.LUT P0, PT, PT, PT, UP1, 0x80, 0x8 ;  /* 0x000000000008781c */ /* 0x000fda0003f0f018 */
[----:B-1----:R-:W-:Y:S02]  /*22b0*/  @P0 LOP3.LUT R0, R5, 0xffff, RZ, 0xc0, !PT ;  /* 0x0000ffff05000812 */ /* 0x002fe400078ec0ff */
[----:B------:R-:W-:Y:S02]  /*22c0*/  @P0 MOV R2, R4 ;  /* 0x0000000400020202 */ /* 0x000fe40000000f00 */
[----:B------:R-:W-:Y:S01]  /*22d0*/  @P0 R2UR UR6, R0 ;  /* 0x00000000000602ca */ /* 0x000fe200000e0000 */
[----:B------:R-:W-:Y:S01]  /*22e0*/  VIADD R0, R3, 0x150 ;  /* 0x0000015003007836 */ /* 0x000fe20000000000 */
[----:B------:R-:W-:Y:S02]  /*22f0*/  @P0 SHF.R.U32.HI R4, RZ, 0x10, R5 ;  /* 0x00000010ff040819 */ /* 0x000fe40000011605 */
[----:B------:R-:W-:Y:S02]  /*2300*/  @P0 R2UR UR8, R2 ;  /* 0x00000000020802ca */ /* 0x000fe400000e0000 */
[----:B------:R-:W-:-:S02]  /*2310*/  PRMT R0, RZ, 0x654, R0 ;  /* 0x00000654ff007816 */ /* 0x000fc40000000000 */
[----:B------:R-:W-:Y:S02]  /*2320*/  @P0 R2UR UR4, R4 ;  /* 0x00000000040402ca */ /* 0x000fe400000e0000 */
[----:B------:R1:W-:Y:S03]  /*2330*/  SYNCS.ARRIVE.TRANS64.RED.A1T0 RZ, [R0+URZ], RZ ;  /* 0x000000ff00ff79a7 */ /* 0x0003e600081004ff */
[----:B------:R-:W-:-:S04]  /*2340*/  @UP1 UMOV UR37, UR6 ;  /* 0x0000000600251c82 */ /* 0x000fc80008000000 */
[----:B------:R-:W-:-:S04]  /*2350*/  @UP1 UMOV UR38, UR8 ;  /* 0x0000000800261c82 */ /* 0x000fc80008000000 */
[----:B------:R-:W-:Y:S01]  /*2360*/  @UP1 UMOV UR36, UR4 ;  /* 0x0000000400241c82 */ /* 0x000fe20008000000 */
[----:B------:R-:W-:Y:S05]  /*2370*/  BRA.U !UP0, `(.L_x_41) ;  /* 0x0000000108d47547 */ /* 0x000fea000b800000 */
[----:B------:R-:W2:Y:S01]  /*2380*/  LDCU.128 UR12, c[0x0][0xb10] ;  /* 0x00016200ff0c77ac */ /* 0x000ea20008000c00 */
[----:B------:R-:W3:Y:S01]  /*2390*/  LDCU UR25, c[0x0][0xb20] ;  /* 0x00016400ff1977ac */ /* 0x000ee20008000800 */
[----:B------:R-:W4:Y:S01]  /*23a0*/  LDCU UR20, c[0x0][0xb0c] ;  /* 0x00016180ff1477ac */ /* 0x000f220008000800 */
[----:B------:R-:W1:Y:S01]  /*23b0*/  LDCU.64 UR10, c[0x0][0xb28] ;  /* 0x00016500ff0a77ac */ /* 0x000e620008000a00 */
[----:B------:R-:W-:Y:S02]  /*23c0*/  UISETP.NE.AND UP3, UPT, UR42, 0x1, UPT ;  /* 0x000000012a00788c */ /* 0x000fe4000bf65270 */
[----:B--2---:R-:W-:Y:S02]  /*23d0*/  UIMAD.WIDE.U32 UR16, UR39, UR15, URZ ;  /* 0x0000000f271072a5 */ /* 0x004fe4000f8e00ff */
[----:B------:R-:W-:Y:S02]  /*23e0*/  UIMAD.WIDE.U32 UR8, UR40, UR12, URZ ;  /* 0x0000000c280872a5 */ /* 0x000fe4000f8e00ff */
[----:B------:R-:W-:-:S02]  /*23f0*/  UISETP.NE.AND UP0, UPT, UR14, 0x1, UPT ;  /* 0x000000010e00788c */ /* 0x000fc4000bf05270 */
[----:B------:R-:W-:Y:S01]  /*2400*/  UIMAD.WIDE.U32 UR22, UR37, UR15, URZ ;  /* 0x0000000f251672a5 */ /* 0x000fe2000f8e00ff */
[----:B------:R-:W-:Y:S02]  /*2410*/  UMOV UR16, UR17 ;  /* 0x0000001100107c82 */ /* 0x000fe40008000000 */
[----:B------:R-:W-:Y:S01]  /*2420*/  UMOV UR8, UR9 ;  /* 0x0000000900087c82 */ /* 0x000fe20008000000 */
[----:B---3--:R-:W-:Y:S02]  /*2430*/  USHF.R.U32.HI UR16, URZ, UR25, UR16 ;  /* 0x00000019ff107299 */ /* 0x008fe40008011610 */
[----:B----4-:R-:W-:Y:S02]  /*2440*/  UISETP.NE.AND UP2, UPT, UR20, 0x1, UPT ;  /* 0x000000011400788c */ /* 0x010fe4000bf45270 */
[----:B------:R-:W-:Y:S02]  /*2450*/  USHF.R.U32.HI UR8, URZ, UR13, UR8 ;  /* 0x0000000dff087299 */ /* 0x000fe40008011608 */
[----:B------:R-:W-:-:S02]  /*2460*/  USEL UR6, UR39, UR16, !UP0 ;  /* 0x0000001027067287 */ /* 0x000fc4000c000000 */
[----:B------:R-:W-:Y:S02]  /*2470*/  USEL UR8, UR40, UR8, !UP2 ;  /* 0x0000000828087287 */ /* 0x000fe4000d000000 */
[----:B-1----:R-:W-:Y:S01]  /*2480*/  UIMAD.WIDE.U32 UR16, UR6, UR10, URZ ;  /* 0x0000000a061072a5 */ /* 0x002fe2000f8e00ff */
[----:B------:R-:W-:Y:S01]  /*2490*/  UMOV UR4, UR23 ;  /* 0x0000001700047c82 */ /* 0x000fe20008000000 */
[----:B------:R-:W-:Y:S02]  /*24a0*/  UIMAD.WIDE.U32 UR18, UR38, UR12, URZ ;  /* 0x0000000c261272a5 */ /* 0x000fe4000f8e00ff */
[----:B------:R-:W-:-:S03]  /*24b0*/  UIMAD.WIDE.U32 UR22, UR8, UR10, URZ ;  /* 0x0000000a081672a5 */ /* 0x000fc6000f8e00ff */
[----:B------:R-:W-:Y:S01]  /*24c0*/  UMOV UR16, UR17 ;  /* 0x0000001100107c82 */ /* 0x000fe20008000000 */
[----:B------:R-:W-:Y:S02]  /*24d0*/  USHF.R.U32.HI UR4, URZ, UR25, UR4 ;  /* 0x00000019ff047299 */ /* 0x000fe40008011604 */
[----:B------:R-:W-:Y:S01]  /*24e0*/  @UP3 USHF.R.U32.HI UR6, URZ, UR11, UR16 ;  /* 0x0000000bff063299 */ /* 0x000fe20008011610 */
[----:B------:R-:W-:Y:S01]  /*24f0*/  UMOV UR18, UR19 ;  /* 0x0000001300127c82 */ /* 0x000fe20008000000 */
[----:B------:R-:W-:Y:S01]  /*2500*/  UMOV UR22, UR23 ;  /* 0x0000001700167c82 */ /* 0x000fe20008000000 */
[----:B------:R-:W-:Y:S02]  /*2510*/  USHF.R.U32.HI UR13, URZ, UR13, UR18 ;  /* 0x0000000dff0d7299 */ /* 0x000fe40008011612 */
[----:B------:R-:W-:Y:S02]  /*2520*/  USEL UR4, UR37, UR4, !UP0 ;  /* 0x0000000425047287 */ /* 0x000fe4000c000000 */
[----:B------:R-:W-:-:S02]  /*2530*/  @UP3 USHF.R.U32.HI UR8, URZ, UR11, UR22 ;  /* 0x0000000bff083299 */ /* 0x000fc40008011616 */
[----:B------:R-:W-:Y:S02]  /*2540*/  UIMAD UR9, UR42, UR6, URZ ;  /* 0x000000062a0972a4 */ /* 0x000fe4000f8e02ff */
[----:B------:R-:W-:Y:S02]  /*2550*/  USEL UR6, UR38, UR13, !UP2 ;  /* 0x0000000d26067287 */ /* 0x000fe4000d000000 */
[----:B------:R-:W-:Y:S02]  /*2560*/  UIMAD UR12, UR42, UR8, URZ ;  /* 0x000000082a0c72a4 */ /* 0x000fe4000f8e02ff */
[----:B------:R-:W-:Y:S02]  /*2570*/  UISETP.GE.AND UP0, UPT, UR4, UR9, UPT ;  /* 0x000000090400728c */ /* 0x000fe4000bf06270 */
[----:B------:R-:W-:Y:S02]  /*2580*/  UIMAD.WIDE.U32 UR16, UR4, UR10, URZ ;  /* 0x0000000a041072a5 */ /* 0x000fe4000f8e00ff */
[----:B------:R-:W-:-:S02]  /*2590*/  UISETP.GE.OR UP0, UPT, UR6, UR12, UP0 ;  /* 0x0000000c0600728c */ /* 0x000fc40008706670 */
[----:B------:R-:W-:Y:S02]  /*25a0*/  UIMAD.WIDE.U32 UR12, UR6, UR10, URZ ;  /* 0x0000000a060c72a5 */ /* 0x000fe4000f8e00ff */
[----:B------:R-:W-:Y:S01]  /*25b0*/  UIADD3 UR15, UPT, UPT, -UR4, URZ, URZ ;  /* 0x000000ff040f7290 */ /* 0x000fe2000fffe1ff */
[----:B------:R-:W-:Y:S01]  /*25c0*/  UMOV UR10, UR17 ;  /* 0x00000011000a7c82 */ /* 0x000fe20008000000 */
[----:B------:R-:W-:Y:S02]  /*25d0*/  UIADD3 UR12, UPT, UPT, -UR6, URZ, URZ ;  /* 0x000000ff060c7290 */ /* 0x000fe4000fffe1ff */
[----:B------:R-:W-:-:S03]  /*25e0*/  USHF.R.U32.HI UR10, URZ, UR11, UR10 ;  /* 0x0000000bff0a7299 */ /* 0x000fc6000801160a */
[----:B------:R-:W-:Y:S01]  /*25f0*/  @!UP0 UMOV UR9, UR13 ;  /* 0x0000000d00098c82 */ /* 0x000fe20008000000 */
[----:B------:R-:W-:Y:S02]  /*2600*/  UIMAD UR15, UR14, UR15, UR37 ;  /* 0x0000000f0e0f72a4 */ /* 0x000fe4000f8e0225 */
[----:B------:R-:W-:Y:S02]  /*2610*/  USEL UR10, UR4, UR10, !UP3 ;  /* 0x0000000a040a7287 */ /* 0x000fe4000d800000 */
[----:B------:R-:W-:Y:S02]  /*2620*/  @!UP0 USHF.R.U32.HI UR9, URZ, UR11, UR9 ;  /* 0x0000000bff098299 */ /* 0x000fe40008011609 */
[----:B------:R-:W-:Y:S02]  /*2630*/  UIADD3 UR11, UPT, UPT, -UR10, URZ, URZ ;  /* 0x000000ff0a0b7290 */ /* 0x000fe4000fffe1ff */
[----:B------:R-:W-:Y:S02]  /*2640*/  @!UP0 USEL UR9, UR6, UR9, !UP3 ;  /* 0x0000000906098287 */ /* 0x000fe4000d800000 */
[----:B------:R-:W-:-:S02]  /*2650*/  UIMAD UR11, UR42, UR11, UR4 ;  /* 0x0000000b2a0b72a4 */ /* 0x000fc4000f8e0204 */
[----:B------:R-:W-:Y:S02]  /*2660*/  @!UP0 UIADD3 UR10, UPT, UPT, UR10, -UR9, URZ ;  /* 0x800000090a0a8290 */ /* 0x000fe4000fffe0ff */
[----:B------:R-:W-:Y:S02]  /*2670*/  @!UP0 UIMAD UR9, UR11, UR8, UR9 ;  /* 0x000000080b0982a4 */ /* 0x000fe4000f8e0209 */
[----:B------:R-:W-:Y:S02]  /*2680*/  @!UP0 UIMAD UR4, UR42, UR10, UR6 ;  /* 0x0000000a2a0482a4 */ /* 0x000fe4000f8e0206 */
[----:B------:R-:W-:Y:S02]  /*2690*/  UIMAD UR8, UR20, UR12, UR38 ;  /* 0x0000000c140872a4 */ /* 0x000fe4000f8e0226 */
[----:B------:R-:W-:Y:S01]  /*26a0*/  UIMAD UR37, UR4, UR14, UR15 ;  /* 0x0000000e042572a4 */ /* 0x000fe2000f8e020f */
[----:B------:R-:W-:Y:S02]  /*26b0*/  @!UP0 UMOV UR6, UR9 ;  /* 0x0000000900068c82 */ /* 0x000fe40008000000 */
[----:B------:R-:W-:-:S12]  /*26c0*/  UIMAD UR38, UR6, UR20, UR8 ;  /* 0x00000014062672a4 */ /* 0x000fd8000f8e0208 */
.L_x_41:
[----:B------:R-:W3:Y:S02]  /*26d0*/  LDCU UR4, c[0x0][0xb30] ;  /* 0x00016600ff0477ac */ /* 0x000ee40008000800 */
[----:B---3--:R-:W-:-:S09]  /*26e0*/  UISETP.NE.AND UP0, UPT, UR4, 0x1, UPT ;  /* 0x000000010400788c */ /* 0x008fd2000bf05270 */
[----:B------:R-:W-:Y:S05]  /*26f0*/  BRA.U UP0, `(.L_x_42) ;  /* 0x0000000100447547 */ /* 0x000fea000b800000 */
[----:B------:R-:W3:Y:S01]  /*2700*/  LDCU.128 UR12, c[0x0][0xb10] ;  /* 0x00016200ff0c77ac */ /* 0x000ee20008000c00 */
[----:B------:R-:W4:Y:S01]  /*2710*/  LDCU UR16, c[0x0][0xb0c] ;  /* 0x00016180ff1077ac */ /* 0x000f220008000800 */
[----:B------:R-:W1:Y:S01]  /*2720*/  LDCU UR17, c[0x0][0xb20] ;  /* 0x00016400ff1177ac */ /* 0x000e620008000800 */
[----:B---3--:R-:W-:Y:S02]  /*2730*/  UIMAD.WIDE.U32 UR10, UR38, UR12, URZ ;  /* 0x0000000c260a72a5 */ /* 0x008fe4000f8e00ff */
[----:B------:R-:W-:Y:S02]  /*2740*/  UIMAD.WIDE.U32 UR8, UR37, UR15, URZ ;  /* 0x0000000f250872a5 */ /* 0x000fe4000f8e00ff */
[----:B----4-:R-:W-:Y:S02]  /*2750*/  UISETP.NE.AND UP2, UPT, UR16, 0x1, UPT ;  /* 0x000000011000788c */ /* 0x010fe4000bf45270 */
[----:B------:R-:W-:Y:S01]  /*2760*/  UISETP.NE.AND UP0, UPT, UR14, 0x1, UPT ;  /* 0x000000010e00788c */ /* 0x000fe2000bf05270 */
[----:B------:R-:W-:-:S02]  /*2770*/  UMOV UR6, UR11 ;  /* 0x0000000b00067c82 */ /* 0x000fc40008000000 */
[----:B------:R-:W-:Y:S01]  /*2780*/  UMOV UR4, UR9 ;  /* 0x0000000900047c82 */ /* 0x000fe20008000000 */
[----:B------:R-:W-:Y:S02]  /*2790*/  USHF.R.U32.HI UR6, URZ, UR13, UR6 ;  /* 0x0000000dff067299 */ /* 0x000fe40008011606 */
[----:B-1----:R-:W-:Y:S02]  /*27a0*/  USHF.R.U32.HI UR4, URZ, UR17, UR4 ;  /* 0x00000011ff047299 */ /* 0x002fe40008011604 */
[----:B------:R-:W-:Y:S02]  /*27b0*/  USEL UR6, UR38, UR6, !UP2 ;  /* 0x0000000626067287 */ /* 0x000fe4000d000000 */
[----:B------:R-:W-:-:S04]  /*27c0*/  USEL UR4, UR37, UR4, !UP0 ;  /* 0x0000000425047287 */ /* 0x000fc8000c000000 */
[----:B------:R-:W-:Y:S02]  /*27d0*/  UIADD3 UR8, UPT, UPT, UR6, -UR4, URZ ;  /* 0x8000000406087290 */ /* 0x000fe4000fffe0ff */
[----:B------:R-:W-:Y:S02]  /*27e0*/  UIADD3 UR4, UPT, UPT, -UR6, UR4, URZ ;  /* 0x0000000406047290 */ /* 0x000fe4000fffe1ff */
[----:B------:R-:W-:Y:S02]  /*27f0*/  UIMAD UR37, UR8, UR14, UR37 ;  /* 0x0000000e082572a4 */ /* 0x000fe4000f8e0225 */
[----:B------:R-:W-:-:S12]  /*2800*/  UIMAD UR38, UR4, UR16, UR38 ;  /* 0x00000010042672a4 */ /* 0x000fd8000f8e0226 */
.L_x_42:
[----:B------:R-:W-:Y:S01]  /*2810*/  VIADD R11, R11, 0x1 ;  /* 0x000000010b0b7836 */ /* 0x000fe20000000000 */
[----:B------:R-:W-:Y:S01]  /*2820*/  PLOP3.LUT P1, PT, PT, PT, PT, 0x80, 0x8 ;  /* 0x000000000008781c */ /* 0x000fe20003f2f070 */
[----:B------:R-:W-:Y:S02]  /*2830*/  UIADD3 UR20, UPT, UPT, UR38, UR59, URZ ;  /* 0x0000003b26147290 */ /* 0x000fe4000fffe0ff */
[----:B------:R-:W-:Y:S01]  /*2840*/  UIADD3 UR30, UPT, UPT, UR37, UR62, URZ ;  /* 0x0000003e251e7290 */ /* 0x000fe2000fffe0ff */
[----:B------:R-:W-:-:S04]  /*2850*/  ISETP.NE.AND P0, PT, R11, 0x2, PT ;  /* 0x000000020b00780c */ /* 0x000fc80003f05270 */
[----:B------:R-:W-:Y:S02]  /*2860*/  SEL R3, RZ, 0x1, P0 ;  /* 0x00000001ff037807 */ /* 0x000fe40000000000 */
[----:B------:R-:W-:Y:S02]  /*2870*/  SEL R11, R11, RZ, P0 ;  /* 0x000000ff0b0b7207 */ /* 0x000fe40000000000 */
[----:B------:R-:W-:Y:S01]  /*2880*/  LOP3.LUT R10, R10, R3, RZ, 0x3c, !PT ;  /* 0x000000030a0a7212 */ /* 0x000fe200078e3cff */
[----:B------:R-:W-:Y:S06]  /*2890*/  BRA.U UP1, `(.L_x_43) ;  /* 0xfffffff1015c7547 */ /* 0x000fec000b83ffff */
[----:B------:R-:W-:Y:S01]  /*28a0*/  UIADD3 UR7, UPT, UPT, UR7, 0x88, URZ ;  /* 0x0000008807077890 */ /* 0x000fe2000fffe0ff */
[----:B------:R-:W-:-:S03]  /*28b0*/  SHF.L.U32 R3, R12, 0x1f, RZ ;  /* 0x0000001f0c037819 */ /* 0x000fc600000006ff */
[----:B------:R-:W-:-:S09]  /*28c0*/  ULEA UR4, UR5, UR7, 0x3 ;  /* 0x0000000705047291 */ /* 0x000fd2000f8e18ff */
[----:B------:R-:W3:Y:S02]  /*28d0*/  SYNCS.PHASECHK.TRANS64.TRYWAIT P0, [UR4], R3 ;  /* 0x00000003ff0075a7 */ /* 0x000ee40008001104 */
[----:B---3--:R-:W-:Y:S05]  /*28e0*/  @!P0 BRA `(.L_x_44) ;  /* 0x0000005800748947 */ /* 0x008fea0003800000 */
.L_x_131:
[----:B------:R-:W-:-:S04]  /*28f0*/  UIADD3 UR4, UPT, UPT, UR5, 0x1, URZ ;  /* 0x0000000105047890 */ /* 0x000fc8000fffe0ff */
[----:B------:R-:W-:-:S04]  /*2900*/  UISETP.NE.AND UP0, UPT, UR4, 0x11, UPT ;  /* 0x000000110400788c */ /* 0x000fc8000bf05270 */
[----:B------:R-:W-:Y:S02]  /*2910*/  USEL UR6, URZ, 0x1, UP0 ;  /* 0x00000001ff067887 */ /* 0x000fe40008000000 */
[----:B------:R-:W-:-:S04]  /*2920*/  USEL UR4, UR4, URZ, UP0 ;  /* 0x000000ff04047287 */ /* 0x000fc80008000000 */
[----:B------:R-:W-:Y:S01]  /*2930*/  ULEA UR5, UR4, UR7, 0x3 ;  /* 0x0000000704057291 */ /* 0x000fe2000f8e18ff */
[----:B------:R-:W-:-:S04]  /*2940*/  LOP3.LUT R2, R12, UR6, RZ, 0x3c, !PT ;  /* 0x000000060c027c12 */ /* 0x000fc8000f8e3cff */
[----:B-1----:R-:W-:-:S04]  /*2950*/  SHF.L.U32 R3, R2, 0x1f, RZ ;  /* 0x0000001f02037819 */ /* 0x002fc800000006ff */
[----:B------:R-:W1:Y:S02]  /*2960*/  SYNCS.PHASECHK.TRANS64.TRYWAIT P0, [UR5], R3 ;  /* 0x00000003ff0075a7 */ /* 0x000e640008001105 */
[----:B-1----:R-:W-:Y:S05]  /*2970*/  @!P0 BRA `(.L_x_45) ;  /* 0x0000005800688947 */ /* 0x002fea0003800000 */
.L_x_133:
        /* <DEDUP_REMOVED lines=9> */
.L_x_135:
        /* <DEDUP_REMOVED lines=9> */
.L_x_137:
        /* <DEDUP_REMOVED lines=9> */
.L_x_139:
        /* <DEDUP_REMOVED lines=9> */
.L_x_141:
        /* <DEDUP_REMOVED lines=9> */
.L_x_143:
        /* <DEDUP_REMOVED lines=9> */
.L_x_145:
        /* <DEDUP_REMOVED lines=9> */
.L_x_147:
        /* <DEDUP_REMOVED lines=9> */
.L_x_149:
        /* <DEDUP_REMOVED lines=9> */
.L_x_151:
        /* <DEDUP_REMOVED lines=9> */
.L_x_153:
        /* <DEDUP_REMOVED lines=9> */
.L_x_155:
        /* <DEDUP_REMOVED lines=9> */
.L_x_157:
        /* <DEDUP_REMOVED lines=9> */
.L_x_159:
        /* <DEDUP_REMOVED lines=9> */
.L_x_161:
[----:B------:R-:W-:-:S04]  /*3160*/  UIADD3 UR4, UPT, UPT, UR4, 0x1, URZ ;  /* 0x0000000104047890 */ /* 0x000fc8000fffe0ff */
[----:B------:R-:W-:-:S04]  /*3170*/  UISETP.NE.AND UP0, UPT, UR4, 0x11, UPT ;  /* 0x000000110400788c */ /* 0x000fc8000bf05270 */
[----:B------:R-:W-:Y:S02]  /*3180*/  USEL UR5, URZ, 0x1, UP0 ;  /* 0x00000001ff057887 */ /* 0x000fe40008000000 */
[----:B------:R-:W-:-:S04]  /*3190*/  USEL UR4, UR4, URZ, UP0 ;  /* 0x000000ff04047287 */ /* 0x000fc80008000000 */
[----:B------:R-:W-:Y:S01]  /*31a0*/  ULEA UR4, UR4, UR7, 0x3 ;  /* 0x0000000704047291 */ /* 0x000fe2000f8e18ff */
[----:B-1----:R-:W-:-:S04]  /*31b0*/  LOP3.LUT R3, R2, UR5, RZ, 0x3c, !PT ;  /* 0x0000000502037c12 */ /* 0x002fc8000f8e3cff */
[----:B------:R-:W-:Y:S01]  /*31c0*/  SHF.L.U32 R3, R3, 0x1f, RZ ;  /* 0x0000001f03037819 */ /* 0x000fe200000006ff */
[----:B------:R-:W-:-:S07]  /*31d0*/  IMAD.U32 R0, RZ, RZ, UR4 ;  /* 0x00000004ff007e24 */ /* 0x000fce000f8e00ff */
.L_x_60:
[----:B-1----:R1:W3:Y:S02]  /*31e0*/  SYNCS.PHASECHK.TRANS64.TRYWAIT P0, [R0+URZ], R3 ;  /* 0x00000003000075a7 */ /* 0x0022e400080011ff */
[----:B---3--:R-:W-:Y:S05]  /*31f0*/  @!P0 NANOSLEEP.SYNCS 0x989680 ;  /* 0x009896800000895d */ /* 0x008fea0003900000 */
[----:B------:R-:W3:Y:S02]  /*3200*/  @!P0 SYNCS.PHASECHK.TRANS64 P0, [R0+URZ], R3 ;  /* 0x00000003000085a7 */ /* 0x000ee400080010ff */
[----:B--23--:R-:W-:Y:S05]  /*3210*/  @P0 EXIT ;  /* 0x000000000000094d */ /* 0x00cfea0003800000 */
[----:B------:R-:W-:Y:S05]  /*3220*/  BRA `(.L_x_60) ;  /* 0xfffffffc00ec7947 */ /* 0x000fea000383ffff */
.L_x_23:
[----:B------:R-:W2:Y:S02]  /*3230*/  S2UR UR4, SR_CgaCtaId ;  /* 0x00000000000479c3 */ /* 0x000ea40000008800 */
[----:B--2---:R-:W-:-:S04]  /*3240*/  UISETP.NE.AND UP0, UPT, UR4, URZ, UPT ;  /* 0x000000ff0400728c */ /* 0x004fc8000bf05270 */
[----:B------:R-:W-:-:S09]  /*3250*/  UISETP.NE.OR UP0, UPT, UR18, 0x1, UP0 ;  /* 0x000000011200788c */ /* 0x000fd20008705670 */
[----:B------:R-:W-:Y:S05]  /*3260*/  BRA.U UP0, `(.L_x_61) ;  /* 0x00000005004c7547 */ /* 0x000fea000b800000 */
[----:B------:R-:W2:Y:S01]  /*3270*/  S2UR UR5, SR_CgaCtaId ;  /* 0x00000000000579c3 */ /* 0x000ea20000008800 */
[----:B------:R-:W-:Y:S01]  /*3280*/  UMOV UR4, 0x400 ;  /* 0x0000040000047882 */ /* 0x000fe20000000000 */
[----:B------:R-:W-:Y:S01]  /*3290*/  ISETP.GE.U32.AND P2, PT, R0, 0x4, PT ;  /* 0x000000040000780c */ /* 0x000fe20003f46070 */
[----:B------:R-:W-:Y:S01]  /*32a0*/  IMAD.MOV.U32 R12, RZ, RZ, 0x1 ;  /* 0x00000001ff0c7424 */ /* 0x000fe200078e00ff */
[----:B------:R-:W-:Y:S02]  /*32b0*/  CS2R R10, SRZ ;  /* 0x00000000000a7805 */ /* 0x000fe4000001ff00 */
[----:B------:R-:W-:Y:S01]  /*32c0*/  CS2R R8, SRZ ;  /* 0x0000000000087805 */ /* 0x000fe2000001ff00 */
[----:B--2---:R-:W-:-:S03]  /*32d0*/  ULEA UR6, UR5, UR4, 0x18 ;  /* 0x0000000405067291 */ /* 0x004fc6000f8ec0ff */
[----:B------:R-:W-:-:S09]  /*32e0*/  UMOV UR5, URZ ;  /* 0x000000ff00057c82 */ /* 0x000fd20008000000 */
.L_x_65:
[----:B------:R-:W-:Y:S02]  /*32f0*/  LEA R2, R8, UR6, 0x3 ;  /* 0x0000000608027c11 */ /* 0x000fe4000f8e18ff */
[----:B------:R-:W-:-:S03]  /*3300*/  SHF.L.U32 R5, R9, 0x1f, RZ ;  /* 0x0000001f09057819 */ /* 0x000fc600000006ff */
[----:B------:R-:W-:Y:S01]  /*3310*/  VIADD R4, R2, 0x1b0 ;  /* 0x000001b002047836 */ /* 0x000fe20000000000 */
[----:B------:R-:W2:Y:S02]  /*3320*/  SYNCS.PHASECHK.TRANS64.TRYWAIT P0, [R2+URZ+0x1a0], R5 ;  /* 0x0001a005020075a7 */ /* 0x000ea400080011ff */
[----:B--2---:R-:W-:Y:S05]  /*3330*/  @!P0 BRA `(.L_x_62) ;  /* 0x0000005400608947 */ /* 0x004fea0003800000 */
.L_x_162:
[----:B------:R-:W-:Y:S01]  /*3340*/  ULEA UR4, UR5, UR6, 0x3 ;  /* 0x0000000605047291 */ /* 0x000fe2000f8e18ff */
[----:B------:R-:W-:Y:S02]  /*3350*/  PRMT R4, RZ, 0x654, R4 ;  /* 0x00000654ff047816 */ /* 0x000fe40000000004 */
[----:B--2---:R-:W-:Y:S01]  /*3360*/  SHF.L.U32 R5, R12, 0x1f, RZ ;  /* 0x0000001f0c057819 */ /* 0x004fe200000006ff */
[----:B------:R-:W-:Y:S01]  /*3370*/  UIADD3 UR7, UPT, UPT, UR4, 0x140, URZ ;  /* 0x0000014004077890 */ /* 0x000fe2000fffe0ff */
[----:B------:R2:W-:Y:S05]  /*3380*/  SYNCS.ARRIVE.TRANS64.RED.A1T0 RZ, [R4+URZ], RZ ;  /* 0x000000ff04ff79a7 */ /* 0x0005ea00081004ff */
[----:B------:R-:W-:Y:S01]  /*3390*/  IMAD.U32 R7, RZ, RZ, UR7 ;  /* 0x00000007ff077e24 */ /* 0x000fe2000f8e00ff */
[----:B------:R-:W3:Y:S04]  /*33a0*/  SYNCS.PHASECHK.TRANS64.TRYWAIT P0, [UR4+0x150], R5 ;  /* 0x00015005ff0075a7 */ /* 0x000ee80008001104 */
[----:B------:R-:W-:Y:S01]  /*33b0*/  PRMT R6, R0, 0x654, R7 ;  /* 0x0000065400067816 */ /* 0x000fe20000000007 */
[----:B--2---:R-:W-:Y:S01]  /*33c0*/  @!P2 IMAD.MOV.U32 R4, RZ, RZ, 0x10 ;  /* 0x00000010ff04a424 */ /* 0x004fe200078e00ff */
[----:B---3--:R-:W-:Y:S06]  /*33d0*/  @!P0 BRA `(.L_x_63) ;  /* 0x00000054004c8947 */ /* 0x008fec0003800000 */
.L_x_164:
[----:B------:R-:W-:Y:S01]  /*33e0*/  ULEA UR8, UR5, UR6, 0x4 ;  /* 0x0000000605087291 */ /* 0x000fe2000f8e20ff */
[----:B------:R-:W-:Y:S01]  /*33f0*/  SEL R3, R6, R3, !P2 ;  /* 0x0000000306037207 */ /* 0x000fe20005000000 */
[----:B------:R-:W-:Y:S01]  /*3400*/  UIADD3 UR9, UPT, UPT, UR4, 0x140, URZ ;  /* 0x0000014004097890 */ /* 0x000fe2000fffe0ff */
[----:B--2---:R-:W-:Y:S01]  /*3410*/  LEA R2, R11, UR6, 0x3 ;  /* 0x000000060b027c11 */ /* 0x004fe2000f8e18ff */
[----:B------:R-:W-:Y:S01]  /*3420*/  UIADD3 UR8, UPT, UPT, UR8, 0x1d0, URZ ;  /* 0x000001d008087890 */ /* 0x000fe2000fffe0ff */
[----:B------:R-:W-:Y:S01]  /*3430*/  SHF.L.U32 R5, R10, 0x1f, RZ ;  /* 0x0000001f0a057819 */ /* 0x000fe200000006ff */
[----:B------:R2:W-:Y:S01]  /*3440*/  @!P2 SYNCS.ARRIVE.TRANS64.RED RZ, [R3+URZ], R4 ;  /* 0x0000000403ffa9a7 */ /* 0x0005e200080004ff */
[----:B------:R-:W-:Y:S01]  /*3450*/  UIADD3 UR4, UPT, UPT, UR5, 0x1, URZ ;  /* 0x0000000105047890 */ /* 0x000fe2000fffe0ff */
[----:B------:R-:W-:-:S03]  /*3460*/  VIADD R8, R8, 0x1 ;  /* 0x0000000108087836 */ /* 0x000fc60000000000 */
[----:B------:R-:W-:Y:S02]  /*3470*/  UISETP.NE.AND UP0, UPT, UR4, 0x2, UPT ;  /* 0x000000020400788c */ /* 0x000fe4000bf05270 */
[----:B------:R-:W-:Y:S06]  /*3480*/  UGETNEXTWORKID.BROADCAST [UR8], [UR9] ;  /* 0x00000000080073ca */ /* 0x000fec0008000100 */
[----:B------:R-:W-:Y:S01]  /*3490*/  USEL UR7, URZ, 0x1, UP0 ;  /* 0x00000001ff077887 */ /* 0x000fe20008000000 */
[----:B------:R-:W-:Y:S01]  /*34a0*/  ISETP.NE.AND P0, PT, R8, 0x2, PT ;  /* 0x000000020800780c */ /* 0x000fe20003f05270 */
[----:B------:R-:W-:Y:S01]  /*34b0*/  USEL UR5, UR4, URZ, UP0 ;  /* 0x000000ff04057287 */ /* 0x000fe20008000000 */
[----:B------:R-:W3:Y:S03]  /*34c0*/  SYNCS.PHASECHK.TRANS64.TRYWAIT P1, [R2+URZ+0x140], R5 ;  /* 0x00014005020075a7 */ /* 0x000ee600080211ff */
[----:B------:R-:W-:Y:S01]  /*34d0*/  LOP3.LUT R12, R12, UR7, RZ, 0x3c, !PT ;  /* 0x000000070c0c7c12 */ /* 0x000fe2000f8e3cff */
[----:B--23--:R-:W-:Y:S07]  /*34e0*/  @!P1 BRA `(.L_x_64) ;  /* 0x0000005400209947 */ /* 0x00cfee0003800000 */
.L_x_165:
[C---:B------:R-:W-:Y:S01]  /*34f0*/  LEA R4, R11.reuse, UR6, 0x4 ;  /* 0x000000060b047c11 */ /* 0x040fe2000f8e20ff */
[----:B--2---:R-:W-:Y:S01]  /*3500*/  VIADD R2, R2, 0x150 ;  /* 0x0000015002027836 */ /* 0x004fe20000000000 */
[----:B------:R-:W-:Y:S01]  /*3510*/  SEL R8, R8, RZ, P0 ;  /* 0x000000ff08087207 */ /* 0x000fe20000000000 */
[----:B------:R-:W-:-:S03]  /*3520*/  VIADD R11, R11, 0x1 ;  /* 0x000000010b0b7836 */ /* 0x000fc60000000000 */
[----:B------:R-:W2:Y:S01]  /*3530*/  LDS.128 R4, [R4+0x1d0] ;  /* 0x0001d00004047984 */ /* 0x000ea20000000c00 */
[----:B------:R-:W-:Y:S02]  /*3540*/  PRMT R2, RZ, 0x654, R2 ;  /* 0x00000654ff027816 */ /* 0x000fe40000000002 */
[C---:B------:R-:W-:Y:S01]  /*3550*/  ISETP.NE.AND P1, PT, R11.reuse, 0x2, PT ;  /* 0x000000020b00780c */ /* 0x040fe20003f25270 */
[----:B------:R-:W-:Y:S01]  /*3560*/  @!PT LDS RZ, [RZ] ;  /* 0x00000000fffff984 */ /* 0x000fe20000000800 */
[----:B------:R-:W-:Y:S01]  /*3570*/  @!PT LDS RZ, [RZ] ;  /* 0x00000000fffff984 */ /* 0x000fe20000000800 */
[----:B------:R-:W-:Y:S01]  /*3580*/  @!PT LDS RZ, [RZ] ;  /* 0x00000000fffff984 */ /* 0x000fe20000000800 */
[----:B------:R-:W-:Y:S01]  /*3590*/  @!PT LDS RZ, [RZ] ;  /* 0x00000000fffff984 */ /* 0x000fe20000000800 */
[----:B------:R3:W-:Y:S06]  /*35a0*/  MEMBAR.ALL.CTA ;  /* 0x0000000000007992 */ /* 0x0007ec0000008000 */
[----:B---3--:R-:W3:Y:S01]  /*35b0*/  FENCE.VIEW.ASYNC.S ;  /* 0x00000000000073c6 */ /* 0x008ee20000000000 */
[----:B------:R-:W-:Y:S01]  /*35c0*/  SEL R11, R11, RZ, P1 ;  /* 0x000000ff0b0b7207 */ /* 0x000fe20000800000 */
[----:B---3--:R3:W-:Y:S01]  /*35d0*/  SYNCS.ARRIVE.TRANS64.RED.A1T0 RZ, [R2+URZ], RZ ;  /* 0x000000ff02ff79a7 */ /* 0x0087e200081004ff */
[----:B--2---:R-:W-:-:S02]  /*35e0*/  LOP3.LUT P3, RZ, R6, 0x1, RZ, 0xc0, !PT ;  /* 0x0000000106ff7812 */ /* 0x004fc4000786c0ff */
[----:B------:R-:W-:-:S04]  /*35f0*/  SEL R5, RZ, 0x1, P1 ;  /* 0x00000001ff057807 */ /* 0x000fc80000800000 */
[----:B------:R-:W-:Y:S02]  /*3600*/  LOP3.LUT R10, R10, R5, RZ, 0x3c, !PT ;  /* 0x000000050a0a7212 */ /* 0x000fe400078e3cff */
[----:B---3--:R-:W-:-:S04]  /*3610*/  SEL R2, RZ, 0x1, P0 ;  /* 0x00000001ff027807 */ /* 0x008fc80000000000 */
[----:B------:R-:W-:Y:S01]  /*3620*/  LOP3.LUT R9, R9, R2, RZ, 0x3c, !PT ;  /* 0x0000000209097212 */ /* 0x000fe200078e3cff */
[----:B------:R-:W-:Y:S06]  /*3630*/  @P3 BRA `(.L_x_65) ;  /* 0xfffffffc002c3947 */ /* 0x000fec000383ffff */
[----:B------:R-:W-:Y:S01]  /*3640*/  ULEA UR4, UR5, UR6, 0x3 ;  /* 0x0000000605047291 */ /* 0x000fe2000f8e18ff */
[----:B------:R-:W-:-:S08]  /*3650*/  SHF.L.U32 R3, R12, 0x1f, RZ ;  /* 0x0000001f0c037819 */ /* 0x000fd000000006ff */
[----:B------:R-:W2:Y:S02]  /*3660*/  SYNCS.PHASECHK.TRANS64 P0, [UR4+0x150], R3 ;  /* 0x00015003ff0075a7 */ /* 0x000ea40008001004 */
[----:B--2---:R-:W-:Y:S05]  /*3670*/  @P0 BRA `(.L_x_66) ;  /* 0x0000000000080947 */ /* 0x004fea0003800000 */
[----:B------:R-:W2:Y:S02]  /*3680*/  SYNCS.PHASECHK.TRANS64.TRYWAIT P0, [UR4+0x150], R3 ;  /* 0x00015003ff0075a7 */ /* 0x000ea40008001104 */
[----:B--2---:R-:W-:Y:S05]  /*3690*/  @!P0 BRA `(.L_x_67) ;  /* 0x0000005000c88947 */ /* 0x004fea0003800000 */
.L_x_66:
[----:B------:R-:W-:-:S04]  /*36a0*/  UIADD3 UR7, UPT, UPT, UR5, 0x1, URZ ;  /* 0x0000000105077890 */ /* 0x000fc8000fffe0ff */
[----:B------:R-:W-:-:S04]  /*36b0*/  UISETP.NE.AND UP0, UPT, UR7, 0x2, UPT ;  /* 0x000000020700788c */ /* 0x000fc8000bf05270 */
[----:B------:R-:W-:Y:S02]  /*36c0*/  USEL UR8, URZ, 0x1, UP0 ;  /* 0x00000001ff087887 */ /* 0x000fe40008000000 */
[----:B------:R-:W-:-:S04]  /*36d0*/  USEL UR7, UR7, URZ, UP0 ;  /* 0x000000ff07077287 */ /* 0x000fc80008000000 */
[----:B------:R-:W-:Y:S01]  /*36e0*/  ULEA UR7, UR7, UR6, 0x3 ;  /* 0x0000000607077291 */ /* 0x000fe2000f8e18ff */
[----:B--2---:R-:W-:-:S04]  /*36f0*/  LOP3.LUT R3, R12, UR8, RZ, 0x3c, !PT ;  /* 0x000000080c037c12 */ /* 0x004fc8000f8e3cff */
[----:B------:R-:W-:-:S04]  /*3700*/  SHF.L.U32 R0, R3, 0x1f, RZ ;  /* 0x0000001f03007819 */ /* 0x000fc800000006ff */
[----:B------:R-:W2:Y:S02]  /*3710*/  SYNCS.PHASECHK.TRANS64 P0, [UR7+0x150], R0 ;  /* 0x00015000ff0075a7 */ /* 0x000ea40008001007 */
[----:B-12---:R-:W-:Y:S05]  /*3720*/  @P0 EXIT ;  /* 0x000000000000094d */ /* 0x006fea0003800000 */
[----:B------:R-:W-:Y:S02]  /*3730*/  SHF.L.U32 R3, R3, 0x1f, RZ ;  /* 0x0000001f03037819 */ /* 0x000fe400000006ff */
[----:B------:R-:W-:-:S07]  /*3740*/  MOV R0, UR7 ;  /* 0x0000000700007c02 */ /* 0x000fce0008000f00 */
.L_x_68:
[----:B-1----:R1:W2:Y:S02]  /*3750*/  SYNCS.PHASECHK.TRANS64.TRYWAIT P0, [R0+URZ+0x150], R3 ;  /* 0x00015003000075a7 */ /* 0x0022a400080011ff */
[----:B--2---:R-:W-:Y:S05]  /*3760*/  @!P0 NANOSLEEP.SYNCS 0x989680 ;  /* 0x009896800000895d */ /* 0x004fea0003900000 */
[----:B------:R-:W2:Y:S02]  /*3770*/  @!P0 SYNCS.PHASECHK.TRANS64 P0, [R0+URZ+0x150], R3 ;  /* 0x00015003000085a7 */ /* 0x000ea400080010ff */
[----:B--2---:R-:W-:Y:S05]  /*3780*/  @P0 EXIT ;  /* 0x000000000000094d */ /* 0x004fea0003800000 */
[----:B------:R-:W-:Y:S05]  /*3790*/  BRA `(.L_x_68) ;  /* 0xfffffffc00ec7947 */ /* 0x000fea000383ffff */
.L_x_61:
[----:B------:R-:W-:Y:S05]  /*37a0*/  BRA.U UP5, `(.L_x_69) ;  /* 0x0000000d05a07547 */ /* 0x000fea000b800000 */
[----:B------:R-:W2:Y:S01]  /*37b0*/  S2UR UR7, SR_CgaCtaId ;  /* 0x00000000000779c3 */ /* 0x000ea20000008800 */
[----:B------:R-:W-:Y:S01]  /*37c0*/  UMOV UR4, 0x40 ;  /* 0x0000004000047882 */ /* 0x000fe20000000000 */
[----:B------:R-:W-:Y:S01]  /*37d0*/  NOP ;  /* 0x0000000000007918 */ /* 0x000fe20000000000 */
[----:B------:R-:W-:Y:S01]  /*37e0*/  UMOV UR6, 0x400 ;  /* 0x0000040000067882 */ /* 0x000fe20000000000 */
[----:B--2---:R-:W-:Y:S02]  /*37f0*/  ULEA UR5, UR7, UR4, 0x18 ;  /* 0x0000000407057291 */ /* 0x004fe4000f8ec0ff */
[----:B------:R-:W-:-:S07]  /*3800*/  ULEA UR6, UR7, UR6, 0x18 ;  /* 0x0000000607067291 */ /* 0x000fce000f8ec0ff */
[----:B------:R-:W2:Y:S02]  /*3810*/  LDS.U8 R0, [UR5+0x1c] ;  /* 0x00001c05ff007984 */ /* 0x000ea40008000000 */
[----:B--2---:R-:W-:-:S13]  /*3820*/  ISETP.NE.AND P0, PT, R0, RZ, PT ;  /* 0x000000ff0000720c */ /* 0x004fda0003f05270 */
[----:B------:R-:W-:Y:S05]  /*3830*/  @P0 BRA `(.L_x_70) ;  /* 0x0000000000580947 */ /* 0x000fea0003800000 */
[----:B------:R-:W-:-:S13]  /*3840*/  ELECT P0, URZ, PT ;  /* 0x0000000000ff782f */ /* 0x000fda0003800000 */
[----:B------:R-:W-:Y:S05]  /*3850*/  @!P0 BRA `(.L_x_71) ;  /* 0x0000000000608947 */ /* 0x000fea0003800000 */
[----:B------:R-:W-:Y:S01]  /*3860*/  UMOV UR4, 0x10 ;  /* 0x0000001000047882 */ /* 0x000fe20000000000 */
[----:B------:R-:W-:Y:S01]  /*3870*/  HFMA2 R0, -RZ, RZ, 0, 5.9604644775390625e-08 ;  /* 0x00000001ff007431 */ /* 0x000fe200000001ff */
[----:B------:R-:W-:-:S03]  /*3880*/  MOV R3, 0xffff ;  /* 0x0000ffff00037802 */ /* 0x000fc60000000f00 */
[----:B------:R-:W-:Y:S04]  /*3890*/  DEPBAR.LE SB2, 0x36 ;  /* 0x0000ad800000791a */ /* 0x000fe80000000000 */
[----:B------:R-:W2:Y:S02]  /*38a0*/  UTCATOMSWS.FIND_AND_SET.ALIGN UP0, UR4, UR4 ;  /* 0x00000004000475e3 */ /* 0x000ea40008000800 */
[----:B--2---:R-:W-:Y:S01]  /*38b0*/  MOV R4, UR4 ;  /* 0x0000000400047c02 */ /* 0x004fe20008000f00 */
[----:B------:R-:W-:Y:S06]  /*38c0*/  BRA.U UP0, `(.L_x_72) ;  /* 0x0000000100187547 */ /* 0x000fec000b800000 */
.L_x_73:
[----:B------:R-:W-:Y:S05]  /*38d0*/  NANOSLEEP 0x64 ;  /* 0x000000640000795d */ /* 0x000fea0003800000 */
[----:B------:R-:W-:-:S05]  /*38e0*/  UMOV UR4, 0x10 ;  /* 0x0000001000047882 */ /* 0x000fca0000000000 */
[----:B------:R-:W-:Y:S04]  /*38f0*/  DEPBAR.LE SB2, 0x36 ;  /* 0x0000ad800000791a */ /* 0x000fe80000000000 */
[----:B------:R-:W2:Y:S02]  /*3900*/  UTCATOMSWS.FIND_AND_SET.ALIGN UP0, UR4, UR4 ;  /* 0x00000004000475e3 */ /* 0x000ea40008000800 */
[----:B--2---:R-:W-:Y:S01]  /*3910*/  MOV R4, UR4 ;  /* 0x0000000400047c02 */ /* 0x004fe20008000f00 */
[----:B------:R-:W-:Y:S05]  /*3920*/  BRA.U !UP0, `(.L_x_73) ;  /* 0xfffffffd08e87547 */ /* 0x000fea000b83ffff */
.L_x_72:
[-C--:B------:R-:W-:Y:S02]  /*3930*/  SHF.L.U32 R3, R3, R4.reuse, RZ ;  /* 0x0000000403037219 */ /* 0x080fe400000006ff */
[----:B------:R-:W-:Y:S01]  /*3940*/  SHF.L.U32 R0, R0, R4, RZ ;  /* 0x0000000400007219 */ /* 0x000fe200000006ff */
[----:B------:R-:W-:Y:S02]  /*3950*/  IMAD.SHL.U32 R4, R4, 0x20, RZ ;  /* 0x0000002004047824 */ /* 0x000fe400078e00ff */
[----:B------:R2:W-:Y:S04]  /*3960*/  ATOMS.OR RZ, [UR5+0x14], R3 ;  /* 0x00001403ffff798c */ /* 0x0005e8000b000005 */
[----:B------:R2:W-:Y:S04]  /*3970*/  ATOMS.OR RZ, [UR5+0x18], R0 ;  /* 0x00001800ffff798c */ /* 0x0005e8000b000005 */
[----:B------:R2:W-:Y:S01]  /*3980*/  STS [UR6+0x1f0], R4 ;  /* 0x0001f004ff007988 */ /* 0x0005e20008000806 */
[----:B------:R-:W-:Y:S05]  /*3990*/  BRA `(.L_x_71) ;  /* 0x0000000000107947 */ /* 0x000fea0003800000 */
.L_x_70:
[----:B------:R-:W-:Y:S02]  /*39a0*/  MOV R0, 0xffffffff ;  /* 0xffffffff00007802 */ /* 0x000fe40000000f00 */
[----:B------:R-:W-:-:S03]  /*39b0*/  MOV R4, 0x39e0 ;  /* 0x000039e000047802 */ /* 0x000fc60000000f00 */
[----:B------:R2:W-:Y:S04]  /*39c0*/  STS [UR6+0x1f0], R0 ;  /* 0x0001f000ff007988 */ /* 0x0005e80008000806 */
[----:B-12--5:R-:W-:Y:S05]  /*39d0*/  CALL.REL.NOINC `($__internal_1_$__cuda_sm10x_tcgen05_guardrail_trap_phase_invalid_during_alloc) ;  /* 0x0000005400847944 */ /* 0x026fea0003c00000 */
.L_x_71:
[----:B------:R-:W-:Y:S05]  /*39e0*/  WARPSYNC.ALL ;  /* 0x0000000000007948 */ /* 0x000fea0003800000 */
[----:B------:R-:W3:Y:S01]  /*39f0*/  S2UR UR4, SR_CgaCtaId ;  /* 0x00000000000479c3 */ /* 0x000ee20000008800 */
[----:B------:R-:W-:Y:S01]  /*3a00*/  UMOV UR17, 0x400 ;  /* 0x0000040000117882 */ /* 0x000fe20000000000 */
[----:B------:R-:W-:-:S06]  /*3a10*/  NOP ;  /* 0x0000000000007918 */ /* 0x000fcc0000000000 */
[----:B------:R-:W-:Y:S06]  /*3a20*/  BAR.ARV 0x6, 0xa0 ;  /* 0x0182800000007b1d */ /* 0x000fec0000002000 */
[----:B------:R-:W4:Y:S01]  /*3a30*/  LDCU UR5, c[0x0][0x38c] ;  /* 0x00007180ff0577ac */ /* 0x000f220008000800 */
[----:B------:R-:W-:Y:S01]  /*3a40*/  LOP3.LUT R2, R2, 0xffff, RZ, 0xc0, !PT ;  /* 0x0000ffff02027812 */ /* 0x000fe200078ec0ff */
[----:B------:R-:W-:Y:S01]  /*3a50*/  IMAD.MOV.U32 R11, RZ, RZ, 0x1 ;  /* 0x00000001ff0b7424 */ /* 0x000fe200078e00ff */
[----:B------:R-:W-:Y:S01]  /*3a60*/  CS2R R8, SRZ ;  /* 0x0000000000087805 */ /* 0x000fe2000001ff00 */
[----:B------:R-:W1:Y:S01]  /*3a70*/  LDCU UR8, c[0x0][0x38c] ;  /* 0x00007180ff0877ac */ /* 0x000e620008000800 */
[----:B------:R-:W-:Y:S01]  /*3a80*/  R2UR UR19, R2 ;  /* 0x00000000021372ca */ /* 0x000fe200000e0000 */
[----:B------:R-:W-:Y:S01]  /*3a90*/  IMAD.MOV.U32 R10, RZ, RZ, RZ ;  /* 0x000000ffff0a7224 */ /* 0x000fe200078e00ff */
[----:B------:R-:W-:Y:S01]  /*3aa0*/  UMOV UR22, URZ ;  /* 0x000000ff00167c82 */ /* 0x000fe20008000000 */
[----:B------:R-:W-:Y:S01]  /*3ab0*/  UMOV UR14, URZ ;  /* 0x000000ff000e7c82 */ /* 0x000fe20008000000 */
[----:B---3--:R-:W-:Y:S01]  /*3ac0*/  ULEA UR17, UR4, UR17, 0x18 ;  /* 0x0000001104117291 */ /* 0x008fe2000f8ec0ff */
[----:B------:R-:W-:Y:S01]  /*3ad0*/  UMOV UR26, 0x0 ;  /* 0x00000000001a7882 */ /* 0x000fe20000000000 */
[----:B------:R-:W-:-:S02]  /*3ae0*/  UMOV UR27, 0x4200490 ;  /* 0x04200490001b7882 */ /* 0x000fc40000000000 */
[----:B------:R-:W-:Y:S02]  /*3af0*/  UIADD3 UR6, UPT, UPT, UR17, 0x4400, URZ ;  /* 0x0000440011067890 */ /* 0x000fe4000fffe0ff */
[----:B------:R-:W-:Y:S02]  /*3b00*/  UIADD3 UR7, UPT, UPT, UR17, 0x15400, URZ ;  /* 0x0001540011077890 */ /* 0x000fe4000fffe0ff */
[----:B----4-:R-:W-:Y:S01]  /*3b10*/  UIADD3 UR5, UPT, UPT, UR5, 0x3f, URZ ;  /* 0x0000003f05057890 */ /* 0x010fe2000fffe0ff */
[----:B--2---:R-:W2:Y:S01]  /*3b20*/  LDS R0, [UR17+0x1f0] ;  /* 0x0001f011ff007984 */ /* 0x004ea20008000800 */
[----:B------:R-:W-:Y:S02]  /*3b30*/  USHF.R.U32.HI UR6, URZ, 0x4, UR6 ;  /* 0x00000004ff067899 */ /* 0x000fe40008011606 */
[----:B------:R-:W-:Y:S02]  /*3b40*/  USHF.R.S32.HI UR4, URZ, 0x1f, UR5 ;  /* 0x0000001fff047899 */ /* 0x000fe40008011405 */
[----:B------:R-:W-:-:S02]  /*3b50*/  ULOP3.LUT UR6, UR6, 0x3fff, URZ, 0xc0, !UPT ;  /* 0x00003fff06067892 */ /* 0x000fc4000f8ec0ff */
[----:B------:R-:W-:Y:S02]  /*3b60*/  ULEA.HI UR4, UR4, UR5, URZ, 0x6 ;  /* 0x0000000504047291 */ /* 0x000fe4000f8f30ff */
[----:B------:R-:W-:Y:S02]  /*3b70*/  USHF.R.U32.HI UR5, URZ, 0x4, UR7 ;  /* 0x00000004ff057899 */ /* 0x000fe40008011607 */
[----:B------:R-:W-:Y:S02]  /*3b80*/  USHF.R.S32.HI UR28, URZ, 0x6, UR4 ;  /* 0x00000006ff1c7899 */ /* 0x000fe40008011404 */
[----:B------:R-:W-:Y:S02]  /*3b90*/  ULOP3.LUT UR5, UR5, 0x3fff, URZ, 0xc0, !UPT ;  /* 0x00003fff05057892 */ /* 0x000fe4000f8ec0ff */
[----:B------:R-:W-:Y:S02]  /*3ba0*/  UISETP.LT.AND UP0, UPT, UR28, 0x1, UPT ;  /* 0x000000011c00788c */ /* 0x000fe4000bf01270 */
[----:B------:R-:W-:-:S02]  /*3bb0*/  ULOP3.LUT UR20, UR6, 0x10000, URZ, 0xfc, !UPT ;  /* 0x0001000006147892 */ /* 0x000fc4000f8efcff */
[----:B------:R-:W-:Y:S02]  /*3bc0*/  USEL UR29, UR28, 0x1, !UP0 ;  /* 0x000000011c1d7887 */ /* 0x000fe4000c000000 */
[----:B------:R-:W-:Y:S02]  /*3bd0*/  ULOP3.LUT UR21, UR5, 0x10000, URZ, 0xfc, !UPT ;  /* 0x0001000005157892 */ /* 0x000fe4000f8efcff */
[----:B------:R-:W-:Y:S02]  /*3be0*/  UIADD3 UR29, UPT, UPT, -UR29, URZ, URZ ;  /* 0x000000ff1d1d7290 */ /* 0x000fe4000fffe1ff */
[----:B-1----:R-:W-:Y:S01]  /*3bf0*/  UISETP.GE.AND UP4, UPT, UR8, 0x1, UPT ;  /* 0x000000010800788c */ /* 0x002fe2000bf86270 */
[----:B------:R-:W-:Y:S01]  /*3c00*/  UMOV UR24, 0x0 ;  /* 0x0000000000187882 */ /* 0x000fe20000000000 */
[----:B------:R-:W-:Y:S01]  /*3c10*/  UMOV UR25, 0x4200490 ;  /* 0x0420049000197882 */ /* 0x000fe20000000000 */
[----:B--2---:R-:W-:-:S15]  /*3c20*/  R2UR UR30, R0 ;  /* 0x00000000001e72ca */ /* 0x004fde00000e0000 */
.L_x_80:
[----:B------:R-:W-:Y:S02]  /*3c30*/  LEA R0, R10, UR17, 0x3 ;  /* 0x000000110a007c11 */ /* 0x000fe4000f8e18ff */
[----:B------:R-:W-:Y:S02]  /*3c40*/  SHF.L.U32 R5, R9, 0x1f, RZ ;  /* 0x0000001f09057819 */ /* 0x000fe400000006ff */
[----:B------:R-:W-:Y:S01]  /*3c50*/  PLOP3.LUT P0, PT, PT, PT, UP4, 0x80, 0x8 ;  /* 0x000000000008781c */ /* 0x000fe20003f0f048 */
[----:B------:R-:W-:Y:S01]  /*3c60*/  VIADD R3, R0, 0x150 ;  /* 0x0000015000037836 */ /* 0x000fe20000000000 */
[----:B-1----:R-:W1:Y:S02]  /*3c70*/  SYNCS.PHASECHK.TRANS64.TRYWAIT P1, [R0+URZ+0x140], R5 ;  /* 0x00014005000075a7 */ /* 0x002e6400080211ff */
[----:B-1-3--:R-:W-:Y:S09]  /*3c80*/  @!P1 BRA `(.L_x_74) ;  /* 0x0000004c00649947 */ /* 0x00aff20003800000 */
.L_x_167:
[----:B------:R-:W-:Y:S01]  /*3c90*/  LEA R4, R10, UR17, 0x4 ;  /* 0x000000110a047c11 */ /* 0x000fe2000f8e20ff */
[----:B------:R-:W-:Y:S01]  /*3ca0*/  @UP4 ULEA UR4, UR14, UR17, 0x3 ;  /* 0x000000110e044291 */ /* 0x000fe2000f8e18ff */
[----:B------:R-:W-:Y:S01]  /*3cb0*/  PLOP3.LUT P2, PT, PT, PT, PT, 0x80, 0x8 ;  /* 0x000000000008781c */ /* 0x000fe20003f4f070 */
[----:B------:R-:W-:Y:S01]  /*3cc0*/  ULEA UR23, UR22, UR17, 0x3 ;  /* 0x0000001116177291 */ /* 0x000fe2000f8e18ff */
[----:B------:R-:W-:Y:S02]  /*3cd0*/  PRMT R3, RZ, 0x654, R3 ;  /* 0x00000654ff037816 */ /* 0x000fe40000000003 */
[----:B-1----:R-:W1:Y:S01]  /*3ce0*/  LDS.128 R4, [R4+0x1d0] ;  /* 0x0001d00004047984 */ /* 0x002e620000000c00 */
[----:B------:R-:W-:Y:S02]  /*3cf0*/  @P0 SHF.L.U32 R2, R8, 0x1f, RZ ;  /* 0x0000001f08020819 */ /* 0x000fe400000006ff */
[----:B------:R-:W-:Y:S01]  /*3d00*/  SHF.L.U32 R0, R11, 0x1f, RZ ;  /* 0x0000001f0b007819 */ /* 0x000fe200000006ff */
[----:B------:R-:W-:Y:S01]  /*3d10*/  @!PT LDS RZ, [RZ] ;  /* 0x00000000fffff984 */ /* 0x000fe20000000800 */
[----:B------:R-:W-:Y:S01]  /*3d20*/  @!PT LDS RZ, [RZ] ;  /* 0x00000000fffff984 */ /* 0x000fe20000000800 */
[----:B------:R-:W-:Y:S01]  /*3d30*/  @!PT LDS RZ, [RZ] ;  /* 0x00000000fffff984 */ /* 0x000fe20000000800 */
[----:B------:R-:W-:Y:S01]  /*3d40*/  @!PT LDS RZ, [RZ] ;  /* 0x00000000fffff984 */ /* 0x000fe20000000800 */
[----:B------:R2:W-:Y:S06]  /*3d50*/  MEMBAR.ALL.CTA ;  /* 0x0000000000007992 */ /* 0x0005ec0000008000 */
[----:B--2---:R-:W2:Y:S02]  /*3d60*/  FENCE.VIEW.ASYNC.S ;  /* 0x00000000000073c6 */ /* 0x004ea40000000000 */
[----:B--2---:R2:W-:Y:S01]  /*3d70*/  SYNCS.ARRIVE.TRANS64.RED.A1T0 RZ, [R3+URZ], RZ ;  /* 0x000000ff03ff79a7 */ /* 0x0045e200081004ff */
[----:B------:R2:W3:Y:S01]  /*3d80*/  @P0 SYNCS.PHASECHK.TRANS64.TRYWAIT P2, [UR4], R2 ;  /* 0x00000002ff0005a7 */ /* 0x0004e20008041104 */
[----:B------:R-:W-:Y:S01]  /*3d90*/  ULEA.HI UR4, UR22, UR22, URZ, 0x1 ;  /* 0x0000001616047291 */ /* 0x000fe2000f8f08ff */
[----:B-1----:R-:W-:-:S03]  /*3da0*/  LOP3.LUT P1, RZ, R6, 0x1, RZ, 0xc0, !PT ;  /* 0x0000000106ff7812 */ /* 0x002fc6000782c0ff */
[----:B------:R-:W-:Y:S02]  /*3db0*/  USHF.L.U32 UR18, UR4, 0x6, URZ ;  /* 0x0000000604127899 */ /* 0x000fe400080006ff */
[----:B------:R-:W-:Y:S02]  /*3dc0*/  ULOP3.LUT UR4, UR4, 0xffe, URZ, 0xc0, !UPT ;  /* 0x00000ffe04047892 */ /* 0x000fe4000f8ec0ff */
[----:B------:R-:W-:Y:S02]  /*3dd0*/  ULOP3.LUT UR18, UR18, 0xffffff80, URZ, 0xc0, !UPT ;  /* 0xffffff8012127892 */ /* 0x000fe4000f8ec0ff */
[----:B------:R-:W-:Y:S02]  /*3de0*/  UIADD3 UR4, UPT, UPT, -UR4, UR22, URZ ;  /* 0x0000001604047290 */ /* 0x000fe4000fffe1ff */
[----:B------:R-:W-:Y:S01]  /*3df0*/  UIADD3 UR18, UPT, UPT, UR30, UR18, URZ ;  /* 0x000000121e127290 */ /* 0x000fe2000fffe0ff */
[----:B------:R-:W1:Y:S03]  /*3e00*/  SYNCS.PHASECHK.TRANS64.TRYWAIT P0, [UR23+0x180], R0 ;  /* 0x00018000ff0075a7 */ /* 0x000e660008001117 */
[----:B------:R-:W-:Y:S01]  /*3e10*/  ULEA UR18, UR4, UR18, 0x14 ;  /* 0x0000001204127291 */ /* 0x000fe2000f8ea0ff */
[----:B-123--:R-:W-:Y:S11]  /*3e20*/  @!P0 BRA `(.L_x_75) ;  /* 0x0000004c00108947 */ /* 0x00eff60003800000 */
.L_x_169:
[----:B------:R-:W-:Y:S01]  /*3e30*/  IADD3 R10, PT, PT, R10, 0x1, RZ ;  /* 0x000000010a0a7810 */ /* 0x000fe20007ffe0ff */
[----:B------:R-:W-:Y:S06]  /*3e40*/  BRA.U !UP4, `(.L_x_76) ;  /* 0x000000010c987547 */ /* 0x000fec000b800000 */
[----:B------:R-:W-:Y:S01]  /*3e50*/  UPLOP3.LUT UP2, UPT, UPT, UPT, UPT, 0x40, 0x4 ;  /* 0x000000000004789c */ /* 0x000fe20003f4e870 */
[----:B------:R-:W-:Y:S01]  /*3e60*/  UMOV UR16, UR29 ;  /* 0x0000001d00107c82 */ /* 0x000fe20008000000 */
[----:B------:R-:W-:Y:S01]  /*3e70*/  UMOV UR15, UR28 ;  /* 0x0000001c000f7c82 */ /* 0x000fe20008000000 */
[----:B------:R-:W-:-:S08]  /*3e80*/  UMOV UR6, UR14 ;  /* 0x0000000e00067c82 */ /* 0x000fd00008000000 */
.L_x_79:
[----:B------:R-:W-:Y:S02]  /*3e90*/  UIADD3 UR16, UPT, UPT, UR16, 0x1, URZ ;  /* 0x0000000110107890 */ /* 0x000fe4000fffe0ff */
[----:B--2---:R-:W-:Y:S02]  /*3ea0*/  ULEA UR5, UR6, UR17, 0x3 ;  /* 0x0000001106057291 */ /* 0x004fe4000f8e18ff */
[----:B------:R-:W-:Y:S01]  /*3eb0*/  UISETP.NE.AND UP3, UPT, UR16, URZ, UPT ;  /* 0x000000ff1000728c */ /* 0x000fe2000bf65270 */
[----:B---3--:R-:W-:Y:S10]  /*3ec0*/  @P2 BRA `(.L_x_77) ;  /* 0x00000000000c2947 */ /* 0x008ff40003800000 */
[----:B-1----:R-:W-:Y:S04]  /*3ed0*/  SHF.L.U32 R3, R8, 0x1f, RZ ;  /* 0x0000001f08037819 */ /* 0x002fe800000006ff */
[----:B------:R-:W1:Y:S02]  /*3ee0*/  SYNCS.PHASECHK.TRANS64.TRYWAIT P0, [UR5], R3 ;  /* 0x00000003ff0075a7 */ /* 0x000e640008001105 */
[----:B-1----:R-:W-:Y:S05]  /*3ef0*/  @!P0 BRA `(.L_x_78) ;  /* 0x0000004800f48947 */ /* 0x002fea0003800000 */
.L_x_77:
[----:B------:R-:W-:Y:S01]  /*3f00*/  UISETP.NE.AND UP0, UPT, UR15, 0x1, UPT ;  /* 0x000000010f00788c */ /* 0x000fe2000bf05270 */
[----:B------:R-:W-:Y:S01]  /*3f10*/  PLOP3.LUT P2, PT, PT, PT, PT, 0x80, 0x8 ;  /* 0x000000000008781c */ /* 0x000fe20003f4f070 */
[----:B------:R-:W-:Y:S02]  /*3f20*/  UIADD3 UR4, UPT, UPT, UR6, 0x1, URZ ;  /* 0x0000000106047890 */ /* 0x000fe4000fffe0ff */
[----:B------:R-:W-:Y:S02]  /*3f30*/  ULEA UR12, UR6, UR21, 0x9 ;  /* 0x00000015060c7291 */ /* 0x000fe4000f8e48ff */
[----:B------:R-:W-:Y:S01]  /*3f40*/  UISETP.NE.AND UP1, UPT, UR4, 0x11, UPT ;  /* 0x000000110400788c */ /* 0x000fe2000bf25270 */
[----:B------:R-:W-:Y:S01]  /*3f50*/  PLOP3.LUT P0, PT, PT, PT, UP0, 0x80, 0x8 ;  /* 0x000000000008781c */ /* 0x000fe20003f0f008 */
[----:B------:R-:W-:Y:S02]  /*3f60*/  UIADD3 UR10, UPT, UPT, UR12, 0x2, URZ ;  /* 0x000000020c0a7890 */ /* 0x000fe4000fffe0ff */
[----:B------:R-:W-:Y:S02]  /*3f70*/  USEL UR7, URZ, 0x1, UP1 ;  /* 0x00000001ff077887 */ /* 0x000fe40008800000 */
[----:B------:R-:W-:Y:S02]  /*3f80*/  USEL UR14, UR4, URZ, UP1 ;  /* 0x000000ff040e7287 */ /* 0x000fe40008800000 */
[----:B------:R-:W-:Y:S02]  /*3f90*/  UIADD3 UR15, UPT, UPT, UR15, -0x1, URZ ;  /* 0xffffffff0f0f7890 */ /* 0x000fe4000fffe0ff */
[----:B------:R-:W-:Y:S01]  /*3fa0*/  @UP0 ULEA UR4, UR14, UR17, 0x3 ;  /* 0x000000110e040291 */ /* 0x000fe2000f8e18ff */
[----:B------:R-:W-:Y:S01]  /*3fb0*/  LOP3.LUT R8, R8, UR7, RZ, 0x3c, !PT ;  /* 0x0000000708087c12 */ /* 0x000fe2000f8e3cff */
[----:B------:R-:W-:Y:S01]  /*3fc0*/  UIADD3 UR7, UPT, UPT, UR5, 0x88, URZ ;  /* 0x0000008805077890 */ /* 0x000fe2000fffe0ff */
[----:B------:R-:W-:Y:S02]  /*3fd0*/  UMOV UR13, 0x80004020 ;  /* 0x80004020000d7882 */ /* 0x000fe40000000000 */
[----:B-1----:R-:W-:Y:S01]  /*3fe0*/  @P0 SHF.L.U32 R0, R8, 0x1f, RZ ;  /* 0x0000001f08000819 */ /* 0x002fe200000006ff */
[----:B------:R-:W-:Y:S01]  /*3ff0*/  UMOV UR5, 0x80004020 ;  /* 0x8000402000057882 */ /* 0x000fe20000000000 */
[----:B------:R-:W-:Y:S01]  /*4000*/  UMOV UR11, 0x80004020 ;  /* 0x80004020000b7882 */ /* 0x000fe20000000000 */
[----:B------:R-:W-:Y:S01]  /*4010*/  UMOV UR9, 0x80004020 ;  /* 0x8000402000097882 */ /* 0x000fe20000000000 */
[----:B------:R2:W3:Y:S01]  /*4020*/  @P0 SYNCS.PHASECHK.TRANS64.TRYWAIT P2, [UR4], R0 ;  /* 0x00000000ff0005a7 */ /* 0x0004e20008041104 */
[----:B------:R-:W-:Y:S03]  /*4030*/  ULEA UR4, UR6, UR20, 0x8 ;  /* 0x0000001406047291 */ /* 0x000fe6000f8e40ff */
[----:B------:R-:W-:Y:S01]  /*4040*/  UMOV UR6, UR14 ;  /* 0x0000000e00067c82 */ /* 0x000fe20008000000 */
[----:B------:R-:W-:Y:S05]  /*4050*/  UIADD3 UR8, UPT, UPT, UR4, 0x2, URZ ;  /* 0x0000000204087890 */ /* 0x000fea000fffe0ff */
[----:B------:R2:W-:Y:S01]  /*4060*/  UTCQMMA gdesc[UR4], gdesc[UR12], tmem[UR18], tmem[UR26], idesc[UR27], UP2 ;  /* 0x00ff1a0c040075ea */ /* 0x0005e20009000312 */
[----:B------:R-:W-:Y:S03]  /*4070*/  UPLOP3.LUT UP2, UPT, UPT, UPT, UPT, 0x80, 0x8 ;  /* 0x000000000008789c */ /* 0x000fe60003f4f070 */
[----:B------:R2:W-:Y:S01]  /*4080*/  UTCQMMA gdesc[UR8], gdesc[UR10], tmem[UR18], tmem[UR24], idesc[UR25], UPT ;  /* 0x00ff180a080075ea */ /* 0x0005e2000b800312 */
[----:B------:R2:W-:Y:S01]  /*4090*/  UTCBAR.MULTICAST [UR7], URZ, UR19 ;  /* 0x000000ff070073e9 */ /* 0x0005e20008000813 */
[----:B------:R-:W-:Y:S06]  /*40a0*/  BRA.U UP3, `(.L_x_79) ;  /* 0xfffffffd03787547 */ /* 0x000fec000b83ffff */
.L_x_76:
[----:B--2---:R-:W-:Y:S01]  /*40b0*/  UIADD3 UR4, UPT, UPT, UR22, 0x1, URZ ;  /* 0x0000000116047890 */ /* 0x004fe2000fffe0ff */
[C---:B------:R-:W-:Y:S01]  /*40c0*/  ISETP.NE.AND P0, PT, R10.reuse, 0x2, PT ;  /* 0x000000020a00780c */ /* 0x040fe20003f05270 */
[----:B------:R-:W-:Y:S02]  /*40d0*/  UIADD3 UR5, UPT, UPT, UR23, 0x160, URZ ;  /* 0x0000016017057890 */ /* 0x000fe4000fffe0ff */
[----:B------:R-:W-:Y:S01]  /*40e0*/  UISETP.NE.AND UP0, UPT, UR4, 0x4, UPT ;  /* 0x000000040400788c */ /* 0x000fe2000bf05270 */
[----:B-1----:R-:W-:Y:S02]  /*40f0*/  SEL R0, RZ, 0x1, P0 ;  /* 0x00000001ff007807 */ /* 0x002fe40000000000 */
[----:B------:R-:W-:Y:S01]  /*4100*/  SEL R10, R10, RZ, P0 ;  /* 0x000000ff0a0a7207 */ /* 0x000fe20000000000 */
[----:B------:R-:W-:Y:S01]  /*4110*/  USEL UR6, URZ, 0x1, UP0 ;  /* 0x00000001ff067887 */ /* 0x000fe20008000000 */
[----:B------:R-:W-:Y:S01]  /*4120*/  LOP3.LUT R9, R9, R0, RZ, 0x3c, !PT ;  /* 0x0000000009097212 */ /* 0x000fe200078e3cff */
[----:B------:R-:W-:Y:S01]  /*4130*/  USEL UR22, UR4, URZ, UP0 ;  /* 0x000000ff04167287 */ /* 0x000fe20008000000 */
[----:B------:R1:W-:Y:S03]  /*4140*/  UTCBAR [UR5], URZ ;  /* 0x000000ff050073e9 */ /* 0x0003e600080000ff */
[----:B------:R-:W-:Y:S01]  /*4150*/  LOP3.LUT R11, R11, UR6, RZ, 0x3c, !PT ;  /* 0x000000060b0b7c12 */ /* 0x000fe2000f8e3cff */
[----:B------:R-:W-:Y:S07]  /*4160*/  @P1 BRA `(.L_x_80) ;  /* 0xfffffff800b01947 */ /* 0x000fee000383ffff */
[----:B------:R-:W2:Y:S01]  /*4170*/  S2UR UR8, SR_CgaCtaId ;  /* 0x00000000000879c3 */ /* 0x000ea20000008800 */
[----:B------:R-:W-:Y:S01]  /*4180*/  ELECT P0, URZ, PT ;  /* 0x0000000000ff782f */ /* 0x000fe20003800000 */
[----:B------:R-:W-:Y:S01]  /*4190*/  IMAD.MOV.U32 R0, RZ, RZ, 0x1 ;  /* 0x00000001ff007424 */ /* 0x000fe200078e00ff */
[----:B------:R-:W-:Y:S01]  /*41a0*/  UIADD3 UR17, UPT, UPT, UR17, 0x180, URZ ;  /* 0x0000018011117890 */ /* 0x000fe2000fffe0ff */
[----:B------:R-:W-:Y:S01]  /*41b0*/  SHF.L.U32 R3, R11, 0x1f, RZ ;  /* 0x0000001f0b037819 */ /* 0x000fe200000006ff */
[----:B------:R-:W-:-:S03]  /*41c0*/  UMOV UR4, 0x40 ;  /* 0x0000004000047882 */ /* 0x000fc60000000000 */
[----:B------:R-:W-:Y:S01]  /*41d0*/  UVIRTCOUNT.DEALLOC.SMPOOL 0x80 ;  /* 0x000000800000784c */ /* 0x000fe20000000000 */
[----:B--2---:R-:W-:Y:S02]  /*41e0*/  ULEA UR8, UR8, UR4, 0x18 ;  /* 0x0000000408087291 */ /* 0x004fe4000f8ec0ff */
[----:B------:R-:W-:-:S07]  /*41f0*/  ULEA UR4, UR22, UR17, 0x3 ;  /* 0x0000001116047291 */ /* 0x000fce000f8e18ff */
[----:B------:R2:W-:Y:S02]  /*4200*/  @P0 STS.U8 [UR8+0x1c], R0 ;  /* 0x00001c00ff000988 */ /* 0x0005e40008000008 */
[----:B------:R-:W4:Y:S02]  /*4210*/  SYNCS.PHASECHK.TRANS64.TRYWAIT P0, [UR4], R3 ;  /* 0x00000003ff0075a7 */ /* 0x000f240008001104 */
[----:B--2-4-:R-:W-:Y:S05]  /*4220*/  @!P0 BRA `(.L_x_81) ;  /* 0x0000004800408947 */ /* 0x014fea0003800000 */
.L_x_172:
[----:B------:R-:W-:-:S04]  /*4230*/  UIADD3 UR4, UPT, UPT, UR22, 0x1, URZ ;  /* 0x0000000116047890 */ /* 0x000fc8000fffe0ff */
[----:B------:R-:W-:-:S04]  /*4240*/  UISETP.NE.AND UP0, UPT, UR4, 0x4, UPT ;  /* 0x000000040400788c */ /* 0x000fc8000bf05270 */
[----:B------:R-:W-:Y:S02]  /*4250*/  USEL UR6, URZ, 0x1, UP0 ;  /* 0x00000001ff067887 */ /* 0x000fe40008000000 */
[----:B------:R-:W-:-:S04]  /*4260*/  USEL UR4, UR4, URZ, UP0 ;  /* 0x000000ff04047287 */ /* 0x000fc80008000000 */
[----:B-1----:R-:W-:Y:S01]  /*4270*/  ULEA UR5, UR4, UR17, 0x3 ;  /* 0x0000001104057291 */ /* 0x002fe2000f8e18ff */
[----:B------:R-:W-:-:S04]  /*4280*/  LOP3.LUT R2, R11, UR6, RZ, 0x3c, !PT ;  /* 0x000000060b027c12 */ /* 0x000fc8000f8e3cff */
[----:B--2---:R-:W-:-:S04]  /*4290*/  SHF.L.U32 R3, R2, 0x1f, RZ ;  /* 0x0000001f02037819 */ /* 0x004fc800000006ff */
[----:B------:R-:W1:Y:S02]  /*42a0*/  SYNCS.PHASECHK.TRANS64.TRYWAIT P0, [UR5], R3 ;  /* 0x00000003ff0075a7 */ /* 0x000e640008001105 */
[----:B-1----:R-:W-:Y:S05]  /*42b0*/  @!P0 BRA `(.L_x_82) ;  /* 0x0000004800348947 */ /* 0x002fea0003800000 */
.L_x_174:
        /* <DEDUP_REMOVED lines=9> */
.L_x_176:
[----:B------:R-:W-:-:S04]  /*4350*/  UIADD3 UR4, UPT, UPT, UR4, 0x1, URZ ;  /* 0x0000000104047890 */ /* 0x000fc8000fffe0ff */
[----:B------:R-:W-:-:S04]  /*4360*/  UISETP.NE.AND UP0, UPT, UR4, 0x4, UPT ;  /* 0x000000040400788c */ /* 0x000fc8000bf05270 */
[----:B------:R-:W-:Y:S02]  /*4370*/  USEL UR5, URZ, 0x1, UP0 ;  /* 0x00000001ff057887 */ /* 0x000fe40008000000 */
[----:B------:R-:W-:-:S04]  /*4380*/  USEL UR4, UR4, URZ, UP0 ;  /* 0x000000ff04047287 */ /* 0x000fc80008000000 */
[----:B------:R-:W-:Y:S01]  /*4390*/  ULEA UR4, UR4, UR17, 0x3 ;  /* 0x0000001104047291 */ /* 0x000fe2000f8e18ff */
[----:B-1----:R-:W-:-:S04]  /*43a0*/  LOP3.LUT R3, R2, UR5, RZ, 0x3c, !PT ;  /* 0x0000000502037c12 */ /* 0x002fc8000f8e3cff */
[----:B------:R-:W-:-:S04]  /*43b0*/  SHF.L.U32 R3, R3, 0x1f, RZ ;  /* 0x0000001f03037819 */ /* 0x000fc800000006ff */
[----:B------:R-:W1:Y:S02]  /*43c0*/  SYNCS.PHASECHK.TRANS64.TRYWAIT P0, [UR4], R3 ;  /* 0x00000003ff0075a7 */ /* 0x000e640008001104 */
[----:B-1----:R-:W-:Y:S05]  /*43d0*/  @!P0 BRA `(.L_x_84) ;  /* 0x00000048001c8947 */ /* 0x002fea0003800000 */
.L_x_178:
[----:B------:R-:W-:Y:S01]  /*43e0*/  NOP ;  /* 0x0000000000007918 */ /* 0x000fe20000000000 */
[----:B-1----:R-:W1:Y:S01]  /*43f0*/  LDS R0, [UR8+0x14] ;  /* 0x00001408ff007984 */ /* 0x002e620008000800 */
[----:B------:R-:W-:Y:S01]  /*4400*/  ULOP3.LUT UR4, UR30, 0xffff, URZ, 0xc0, !UPT ;  /* 0x0000ffff1e047892 */ /* 0x000fe2000f8ec0ff */
[----:B------:R-:W-:Y:S01]  /*4410*/  UMOV UR5, 0xffff ;  /* 0x0000ffff00057882 */ /* 0x000fe20000000000 */
[----:B------:R-:W-:Y:S02]  /*4420*/  UMOV UR6, 0x1 ;  /* 0x0000000100067882 */ /* 0x000fe40000000000 */
[----:B------:R-:W-:-:S04]  /*4430*/  USHF.R.U32.HI UR4, URZ, 0x5, UR4 ;  /* 0x00000005ff047899 */ /* 0x000fc80008011604 */
[----:B------:R-:W-:Y:S02]  /*4440*/  USHF.L.U32 UR5, UR5, UR4, URZ ;  /* 0x0000000405057299 */ /* 0x000fe400080006ff */
[----:B------:R-:W-:-:S04]  /*4450*/  USHF.L.U32 UR4, UR6, UR4, URZ ;  /* 0x0000000406047299 */ /* 0x000fc800080006ff */
[----:B-1----:R-:W-:-:S04]  /*4460*/  LOP3.LUT R0, R0, UR5, RZ, 0xc0, !PT ;  /* 0x0000000500007c12 */ /* 0x002fc8000f8ec0ff */
[----:B------:R-:W-:-:S13]  /*4470*/  ISETP.NE.AND P0, PT, R0, UR5, PT ;  /* 0x0000000500007c0c */ /* 0x000fda000bf05270 */
[----:B------:R-:W-:Y:S05]  /*4480*/  @P0 BRA `(.L_x_85) ;  /* 0x0000000000580947 */ /* 0x000fea0003800000 */
[----:B------:R-:W1:Y:S02]  /*4490*/  LDS R0, [UR8+0x18] ;  /* 0x00001808ff007984 */ /* 0x000e640008000800 */
[----:B-1----:R-:W-:-:S04]  /*44a0*/  LOP3.LUT R0, R0, UR4, RZ, 0xc0, !PT ;  /* 0x0000000400007c12 */ /* 0x002fc8000f8ec0ff */
[----:B------:R-:W-:-:S13]  /*44b0*/  ISETP.NE.AND P0, PT, R0, UR4, PT ;  /* 0x0000000400007c0c */ /* 0x000fda000bf05270 */
[----:B------:R-:W-:Y:S05]  /*44c0*/  @P0 BRA `(.L_x_86) ;  /* 0x00000000003c0947 */ /* 0x000fea0003800000 */
[----:B------:R-:W1:Y:S01]  /*44d0*/  S2R R2, SR_LANEID ;  /* 0x0000000000027919 */ /* 0x000e620000000000 */
[----:B------:R-:W-:Y:S01]  /*44e0*/  ULOP3.LUT UR5, URZ, UR5, URZ, 0x33, !UPT ;  /* 0x00000005ff057292 */ /* 0x000fe2000f8e33ff */
[----:B------:R-:W-:Y:S01]  /*44f0*/  LOP3.LUT R4, RZ, UR4, RZ, 0x33, !PT ;  /* 0x00000004ff047c12 */ /* 0x000fe2000f8e33ff */
[----:B------:R-:W-:Y:S02]  /*4500*/  VOTEU.ANY UR4, UPT, PT ;  /* 0x0000000000047886 */ /* 0x000fe400038e0100 */
[----:B------:R-:W-:Y:S01]  /*4510*/  UFLO.U32 UR4, UR4 ;  /* 0x00000004000472bd */ /* 0x000fe200080e0000 */
[----:B------:R-:W2:Y:S01]  /*4520*/  REDUX UR6, R4 ;  /* 0x00000000040673c4 */ /* 0x000ea20000000000 */
[----:B------:R-:W-:-:S06]  /*4530*/  IMAD.U32 R0, RZ, RZ, UR5 ;  /* 0x00000005ff007e24 */ /* 0x000fcc000f8e00ff */
[----:B------:R4:W-:Y:S01]  /*4540*/  UTCATOMSWS.AND URZ, UR5 ;  /* 0x0000000500ff79e3 */ /* 0x0009e20008000000 */
[----:B------:R-:W3:Y:S01]  /*4550*/  REDUX UR7, R0 ;  /* 0x00000000000773c4 */ /* 0x000ee20000000000 */
[----:B-1----:R-:W-:Y:S01]  /*4560*/  ISETP.EQ.U32.AND P0, PT, R2, UR4, PT ;  /* 0x0000000402007c0c */ /* 0x002fe2000bf02070 */
[----:B--2---:R-:W-:Y:S01]  /*4570*/  IMAD.U32 R2, RZ, RZ, UR6 ;  /* 0x00000006ff027e24 */ /* 0x004fe2000f8e00ff */
[----:B---3--:R-:W-:-:S11]  /*4580*/  MOV R3, UR7 ;  /* 0x0000000700037c02 */ /* 0x008fd60008000f00 */
[----:B------:R4:W-:Y:S04]  /*4590*/  @P0 ATOMS.AND RZ, [UR8+0x14], R3 ;  /* 0x00001403ffff098c */ /* 0x0009e8000a800008 */
[----:B------:R4:W-:Y:S01]  /*45a0*/  @P0 ATOMS.AND RZ, [UR8+0x18], R2 ;  /* 0x00001802ffff098c */ /* 0x0009e2000a800008 */
[----:B------:R-:W-:Y:S05]  /*45b0*/  BRA `(.L_x_87) ;  /* 0x0000000000147947 */ /* 0x000fea0003800000 */
.L_x_86:
[----:B------:R-:W-:Y:S02]  /*45c0*/  MOV R2, 0x45e0 ;  /* 0x000045e000027802 */ /* 0x000fe40000000f00 */
[----:B---3-5:R-:W-:Y:S05]  /*45d0*/  CALL.REL.NOINC `($__internal_0_$__cuda_sm10x_tcgen05_guardrail_trap_col_being_dealloced_not_returned_by_alloc) ;  /* 0x0000004800787944 */ /* 0x028fea0003c00000 */
[----:B------:R-:W-:Y:S05]  /*45e0*/  BRA `(.L_x_87) ;  /* 0x0000000000087947 */ /* 0x000fea0003800000 */
.L_x_85:
[----:B------:R-:W-:Y:S02]  /*45f0*/  MOV R2, 0x4610 ;  /* 0x0000461000027802 */ /* 0x000fe40000000f00 */
[----:B---3-5:R-:W-:Y:S05]  /*4600*/  CALL.REL.NOINC `($__internal_2_$__cuda_sm10x_tcgen05_guardrail_trap_unallocated_columns_being_dealloced) ;  /* 0x0000004800847944 */ /* 0x028fea0003c00000 */
.L_x_87:
[----:B------:R-:W-:Y:S01]  /*4610*/  NOP ;  /* 0x0000000000007918 */ /* 0x000fe20000000000 */
[----:B----4-:R-:W-:Y:S05]  /*4620*/  EXIT ;  /* 0x000000000000794d */ /* 0x010fea0003800000 */
.L_x_69:
[----:B------:R-:W-:-:S09]  /*4630*/  UISETP.NE.OR UP0, UPT, UR18, 0x3, !UP3 ;  /* 0x000000031200788c */ /* 0x000fd2000df05670 */
[----:B------:R-:W-:Y:S05]  /*4640*/  BRA.U UP0, `(.L_x_88) ;  /* 0x0000000d00ac7547 */ /* 0x000fea000b800000 */
[----:B------:R-:W2:Y:S01]  /*4650*/  LDCU.64 UR4, c[0x0][0x888] ;  /* 0x00011100ff0477ac */ /* 0x000ea20008000a00 */
[----:B------:R-:W3:Y:S01]  /*4660*/  S2UR UR10, SR_CgaCtaId ;  /* 0x00000000000a79c3 */ /* 0x000ee20000008800 */
[----:B------:R-:W-:Y:S02]  /*4670*/  HFMA2 R9, -RZ, RZ, 0, 0 ;  /* 0x00000000ff097431 */ /* 0x000fe400000001ff */
[----:B------:R-:W-:Y:S01]  /*4680*/  IMAD.MOV.U32 R11, RZ, RZ, 0x1 ;  /* 0x00000001ff0b7424 */ /* 0x000fe200078e00ff */
[----:B------:R-:W4:Y:S01]  /*4690*/  LDCU UR31, c[0x0][0x370] ;  /* 0x00006e00ff1f77ac */ /* 0x000f220008000800 */
[----:B------:R-:W-:Y:S01]  /*46a0*/  IMAD.MOV.U32 R10, RZ, RZ, RZ ;  /* 0x000000ffff0a7224 */ /* 0x000fe200078e00ff */
[----:B------:R-:W-:Y:S01]  /*46b0*/  MOV R3, 0x1000 ;  /* 0x0000100000037802 */ /* 0x000fe20000000f00 */
[----:B------:R-:W4:Y:S01]  /*46c0*/  LDCU.128 UR32, c[0x0][0xb10] ;  /* 0x00016200ff2077ac */ /* 0x000f220008000c00 */
[----:B------:R-:W1:Y:S01]  /*46d0*/  LDC.64 R12, c[0x0][0x348] ;  /* 0x0000d200ff0c7b82 */ /* 0x000e620000000a00 */
[----:B------:R-:W3:Y:S01]  /*46e0*/  LDCU UR27, c[0x0][0x374] ;  /* 0x00006e80ff1b77ac */ /* 0x000ee20008000800 */
[----:B------:R-:W3:Y:S01]  /*46f0*/  LDCU.64 UR28, c[0x0][0x890] ;  /* 0x00011200ff1c77ac */ /* 0x000ee20008000a00 */
[----:B------:R-:W3:Y:S01]  /*4700*/  LDCU UR15, c[0x0][0xb0c] ;  /* 0x00016180ff0f77ac */ /* 0x000ee20008000800 */
[----:B--2---:R-:W-:Y:S01]  /*4710*/  UISETP.NE.U32.AND UP0, UPT, UR4, URZ, UPT ;  /* 0x000000ff0400728c */ /* 0x004fe2000bf05070 */
[----:B------:R-:W2:Y:S01]  /*4720*/  LDCU UR43, c[0x0][0xb20] ;  /* 0x00016400ff2b77ac */ /* 0x000ea20008000800 */
[----:B------:R-:W2:Y:S01]  /*4730*/  LDCU UR4, c[0x0][0xb30] ;  /* 0x00016600ff0477ac */ /* 0x000ea20008000800 */
[----:B------:R-:W-:Y:S01]  /*4740*/  UMOV UR21, 0x400 ;  /* 0x0000040000157882 */ /* 0x000fe20000000000 */
[----:B----4-:R-:W-:-:S02]  /*4750*/  UIMAD.WIDE.U32 UR6, UR31, UR32, URZ ;  /* 0x000000201f0672a5 */ /* 0x010fc4000f8e00ff */
[----:B---3--:R-:W-:Y:S02]  /*4760*/  UIMAD.WIDE.U32 UR8, UR27, UR35, URZ ;  /* 0x000000231b0872a5 */ /* 0x008fe4000f8e00ff */
[----:B------:R-:W-:Y:S02]  /*4770*/  ULEA UR21, UR10, UR21, 0x18 ;  /* 0x000000150a157291 */ /* 0x000fe4000f8ec0ff */
[----:B------:R-:W-:Y:S02]  /*4780*/  UISETP.NE.U32.AND UP6, UPT, UR28, URZ, UPT ;  /* 0x000000ff1c00728c */ /* 0x000fe4000bfc5070 */
[----:B------:R-:W-:Y:S02]  /*4790*/  UIADD3 UR38, UPT, UPT, UR21, 0x118, URZ ;  /* 0x0000011815267890 */ /* 0x000fe4000fffe0ff */
[----:B------:R-:W-:Y:S02]  /*47a0*/  UIADD3 UR17, UPT, UPT, UR21, 0x110, URZ ;  /* 0x0000011015117890 */ /* 0x000fe4000fffe0ff */
[----:B------:R-:W-:-:S02]  /*47b0*/  UISETP.NE.AND.EX UP5, UPT, UR5, URZ, UPT, UP0 ;  /* 0x000000ff0500728c */ /* 0x000fc4000bfa5300 */
[----:B------:R-:W-:Y:S01]  /*47c0*/  UISETP.NE.AND UP0, UPT, UR42, 0x1, UPT ;  /* 0x000000012a00788c */ /* 0x000fe2000bf05270 */
[----:B------:R-:W-:Y:S01]  /*47d0*/  UMOV UR41, UR7 ;  /* 0x0000000700297c82 */ /* 0x000fe20008000000 */
[----:B------:R-:W-:Y:S01]  /*47e0*/  UMOV UR40, UR9 ;  /* 0x0000000900287c82 */ /* 0x000fe20008000000 */
[----:B------:R-:W-:Y:S02]  /*47f0*/  USEL UR37, URZ, 0x1, UP4 ;  /* 0x00000001ff257887 */ /* 0x000fe4000a000000 */
[----:B------:R-:W-:Y:S02]  /*4800*/  UISETP.NE.AND UP0, UPT, UR15, 0x1, UPT ;  /* 0x000000010f00788c */ /* 0x000fe4000bf05270 */
[----:B------:R-:W-:Y:S02]  /*4810*/  UPLOP3.LUT UP4, UPT, UPT, UPT, UPT, 0x40, 0x4 ;  /* 0x000000000004789c */ /* 0x000fe40003f8e870 */
[----:B------:R-:W-:Y:S01]  /*4820*/  UISETP.GE.AND UP2, UPT, UR42, 0x1, UPT ;  /* 0x000000012a00788c */ /* 0x000fe2000bf46270 */
[----:B------:R-:W3:Y:S01]  /*4830*/  LDCU.64 UR22, c[0x0][0xb28] ;  /* 0x00016500ff1677ac */ /* 0x000ee20008000a00 */
[----:B------:R-:W-:-:S02]  /*4840*/  UISETP.NE.AND.EX UP6, UPT, UR29, URZ, UPT, UP6 ;  /* 0x000000ff1d00728c */ /* 0x000fc4000bfc5360 */
[----:B------:R-:W-:Y:S02]  /*4850*/  UPRMT UR38, UR10, 0x654, UR38 ;  /* 0x000006540a267896 */ /* 0x000fe40008000026 */
[----:B------:R-:W-:Y:S02]  /*4860*/  UPRMT UR39, UR10, 0x654, UR17 ;  /* 0x000006540a277896 */ /* 0x000fe40008000011 */
[----:B------:R-:W-:Y:S02]  /*4870*/  USHF.R.U32.HI UR41, URZ, UR33, UR41 ;  /* 0x00000021ff297299 */ /* 0x000fe40008011629 */
[----:B--2---:R-:W-:Y:S02]  /*4880*/  USHF.R.U32.HI UR40, URZ, UR43, UR40 ;  /* 0x0000002bff287299 */ /* 0x004fe40008011628 */
[----:B------:R-:W-:Y:S02]  /*4890*/  UISETP.NE.AND UP0, UPT, UR34, 0x1, UPT ;  /* 0x000000012200788c */ /* 0x000fe4000bf05270 */
[----:B-1----:R-:W-:-:S11]  /*48a0*/  UISETP.NE.AND UP3, UPT, UR4, 0x1, UPT ;  /* 0x000000010400788c */ /* 0x002fd6000bf65270 */
.L_x_97:
[C---:B------:R-:W-:Y:S02]  /*48b0*/  LEA R8, R10.reuse, UR21, 0x3 ;  /* 0x000000150a087c11 */ /* 0x040fe4000f8e18ff */
[----:B------:R-:W-:Y:S02]  /*48c0*/  SHF.L.U32 R5, R9, 0x1f, RZ ;  /* 0x0000001f09057819 */ /* 0x000fe400000006ff */
[----:B------:R-:W-:Y:S02]  /*48d0*/  LEA R6, R10, UR21, 0x4 ;  /* 0x000000150a067c11 */ /* 0x000fe4000f8e20ff */
[----:B-1----:R-:W1:Y:S02]  /*48e0*/  SYNCS.PHASECHK.TRANS64.TRYWAIT P0, [R8+URZ+0x140], R5 ;  /* 0x00014005080075a7 */ /* 0x002e6400080011ff */
[----:B-1----:R-:W-:Y:S05]  /*48f0*/  @!P0 BRA `(.L_x_89) ;  /* 0x0000004000ec8947 */ /* 0x002fea0003800000 */
.L_x_179:
[----:B-1----:R-:W1:Y:S01]  /*4900*/  LDS.128 R4, [R6+0x1d0] ;  /* 0x0001d00006047984 */ /* 0x002e620000000c00 */
[----:B------:R-:W-:Y:S01]  /*4910*/  UISETP.GE.AND UP0, UPT, UR42, 0x1, UPT ;  /* 0x000000012a00788c */ /* 0x000fe2000bf06270 */
[----:B------:R-:W-:Y:S01]  /*4920*/  @!PT LDS RZ, [RZ] ;  /* 0x00000000fffff984 */ /* 0x000fe20000000800 */
[----:B------:R-:W-:Y:S01]  /*4930*/  @!PT LDS RZ, [RZ] ;  /* 0x00000000fffff984 */ /* 0x000fe20000000800 */
[----:B------:R-:W-:Y:S01]  /*4940*/  @!PT LDS RZ, [RZ] ;  /* 0x00000000fffff984 */ /* 0x000fe20000000800 */
[----:B------:R-:W-:Y:S01]  /*4950*/  @!PT LDS RZ, [RZ] ;  /* 0x00000000fffff984 */ /* 0x000fe20000000800 */
[----:B------:R2:W-:Y:S06]  /*4960*/  MEMBAR.ALL.CTA ;  /* 0x0000000000007992 */ /* 0x0005ec0000008000 */
[----:B--2---:R-:W2:Y:S01]  /*4970*/  FENCE.VIEW.ASYNC.S ;  /* 0x00000000000073c6 */ /* 0x004ea20000000000 */
[----:B-1----:R-:W-:Y:S11]  /*4980*/  LOP3.LUT P0, RZ, R6, 0x1, RZ, 0xc0, !PT ;  /* 0x0000000106ff7812 */ /* 0x002ff6000780c0ff */
[----:B------:R-:W-:Y:S02]  /*4990*/  @!UPT UIADD3 URZ, UPT, UPT, URZ, URZ, URZ ;  /* 0x000000fffffff290 */ /* 0x000fe4000fffe0ff */
[----:B--2---:R-:W-:Y:S01]  /*49a0*/  VOTEU.ANY UP2, P0 ;  /* 0x0000000000ff7886 */ /* 0x004fe20000040100 */
[----:B------:R-:W-:Y:S11]  /*49b0*/  PLOP3.LUT P0, PT, PT, PT, UP2, 0x80, 0x8 ;  /* 0x000000000008781c */ /* 0x000ff60003f0f028 */
[----:B------:R-:W-:Y:S02]  /*49c0*/  @!UPT UIADD3 URZ, UPT, UPT, URZ, URZ, URZ ;  /* 0x000000fffffff290 */ /* 0x000fe4000fffe0ff */
[----:B------:R-:W-:Y:S02]  /*49d0*/  @P0 SHF.R.U32.HI R0, RZ, 0x10, R5 ;  /* 0x00000010ff000819 */ /* 0x000fe40000011605 */
[----:B------:R-:W-:Y:S02]  /*49e0*/  @P0 MOV R2, R4 ;  /* 0x0000000400020202 */ /* 0x000fe40000000f00 */
[----:B------:R-:W-:Y:S01]  /*49f0*/  @P0 R2UR UR4, R0 ;  /* 0x00000000000402ca */ /* 0x000fe200000e0000 */
[----:B------:R-:W-:Y:S01]  /*4a00*/  VIADD R0, R8, 0x150 ;  /* 0x0000015008007836 */ /* 0x000fe20000000000 */
[----:B------:R-:W-:Y:S02]  /*4a10*/  @P0 LOP3.LUT R4, R5, 0xffff, RZ, 0xc0, !PT ;  /* 0x0000ffff05040812 */ /* 0x000fe400078ec0ff */
[----:B------:R-:W-:Y:S02]  /*4a20*/  @P0 R2UR UR6, R2 ;  /* 0x00000000020602ca */ /* 0x000fe400000e0000 */
[----:B------:R-:W-:Y:S02]  /*4a30*/  PRMT R0, RZ, 0x654, R0 ;  /* 0x00000654ff007816 */ /* 0x000fe40000000000 */
[----:B------:R-:W-:Y:S02]  /*4a40*/  @P0 R2UR UR5, R4 ;  /* 0x00000000040502ca */ /* 0x000fe400000e0000 */
[----:B------:R1:W-:Y:S03]  /*4a50*/  SYNCS.ARRIVE.TRANS64.RED.A1T0 RZ, [R0+URZ], RZ ;  /* 0x000000ff00ff79a7 */ /* 0x0003e600081004ff */
[----:B------:R-:W-:Y:S04]  /*4a60*/  @UP2 UMOV UR26, UR4 ;  /* 0x00000004001a2c82 */ /* 0x000fe80008000000 */
[----:B------:R-:W-:Y:S04]  /*4a70*/  @UP2 UMOV UR14, UR6 ;  /* 0x00000006000e2c82 */ /* 0x000fe80008000000 */
[----:B------:R-:W-:Y:S01]  /*4a80*/  @UP2 UMOV UR13, UR5 ;  /* 0x00000005000d2c82 */ /* 0x000fe20008000000 */
[----:B------:R-:W-:Y:S05]  /*4a90*/  BRA.U !UP0, `(.L_x_90) ;  /* 0x0000000108c07547 */ /* 0x000fea000b800000 */
[----:B------:R-:W-:Y:S02]  /*4aa0*/  UIMAD.WIDE.U32 UR8, UR13, UR35, URZ ;  /* 0x000000230d0872a5 */ /* 0x000fe4000f8e00ff */
[----:B------:R-:W-:Y:S02]  /*4ab0*/  UP2UR UR12, UPR, URZ, 0x4 ;  /* 0x00000004ff0c7883 */ /* 0x000fe40008000000 */
[----:B------:R-:W-:Y:S02]  /*4ac0*/  UISETP.NE.AND UP2, UPT, UR34, 0x1, UPT ;  /* 0x000000012200788c */ /* 0x000fe4000bf45270 */
[----:B------:R-:W-:Y:S02]  /*4ad0*/  UIMAD.WIDE.U32 UR10, UR14, UR32, URZ ;  /* 0x000000200e0a72a5 */ /* 0x000fe4000f8e00ff */
[----:B------:R-:W-:Y:S02]  /*4ae0*/  USEL UR4, UR27, UR40, !UP2 ;  /* 0x000000281b047287 */ /* 0x000fe4000d000000 */
[----:B------:R-:W-:Y:S02]  /*4af0*/  UISETP.NE.AND UP0, UPT, UR15, 0x1, UPT ;  /* 0x000000010f00788c */ /* 0x000fe4000bf05270 */
[----:B------:R-:W-:Y:S02]  /*4b00*/  UP2UR UR16, UPR, URZ, 0x2 ;  /* 0x00000002ff107883 */ /* 0x000fe40008000000 */
[----:B------:R-:W-:Y:S02]  /*4b10*/  UISETP.NE.AND UP1, UPT, UR42, 0x1, UPT ;  /* 0x000000012a00788c */ /* 0x000fe4000bf25270 */
[----:B---3--:R-:W-:Y:S02]  /*4b20*/  UIMAD.WIDE.U32 UR18, UR4, UR22, URZ ;  /* 0x00000016041272a5 */ /* 0x008fe4000f8e00ff */
[----:B------:R-:W-:Y:S01]  /*4b30*/  USEL UR7, UR31, UR41, !UP0 ;  /* 0x000000291f077287 */ /* 0x000fe2000c000000 */
[----:B------:R-:W-:Y:S02]  /*4b40*/  UMOV UR5, UR9 ;  /* 0x0000000900057c82 */ /* 0x000fe40008000000 */
[----:B------:R-:W-:Y:S02]  /*4b50*/  USHF.R.U32.HI UR6, URZ, UR43, UR5 ;  /* 0x0000002bff067299 */ /* 0x000fe40008011605 */
[----:B------:R-:W-:Y:S02]  /*4b60*/  UIMAD.WIDE.U32 UR24, UR7, UR22, URZ ;  /* 0x00000016071872a5 */ /* 0x000fe4000f8e00ff */
[----:B------:R-:W-:Y:S02]  /*4b70*/  USEL UR6, UR13, UR6, !UP2 ;  /* 0x000000060d067287 */ /* 0x000fe4000d000000 */
[----:B------:R-:W-:Y:S01]  /*4b80*/  UISETP.NE.AND UP2, UPT, UR12, URZ, UPT ;  /* 0x000000ff0c00728c */ /* 0x000fe2000bf45270 */
[----:B------:R-:W-:Y:S01]  /*4b90*/  UMOV UR5, UR11 ;  /* 0x0000000b00057c82 */ /* 0x000fe20008000000 */
[----:B------:R-:W-:Y:S02]  /*4ba0*/  UIMAD.WIDE.U32 UR10, UR6, UR22, URZ ;  /* 0x00000016060a72a5 */ /* 0x000fe4000f8e00ff */
[----:B------:R-:W-:Y:S03]  /*4bb0*/  USHF.R.U32.HI UR8, URZ, UR33, UR5 ;  /* 0x00000021ff087299 */ /* 0x000fe60008011605 */
[----:B------:R-:W-:Y:S02]  /*4bc0*/  UMOV UR5, UR19 ;  /* 0x0000001300057c82 */ /* 0x000fe40008000000 */
[----:B------:R-:W-:Y:S03]  /*4bd0*/  @UP1 USHF.R.U32.HI UR4, URZ, UR23, UR5 ;  /* 0x00000017ff041299 */ /* 0x000fe60008011605 */
[----:B------:R-:W-:Y:S01]  /*4be0*/  UMOV UR5, UR25 ;  /* 0x0000001900057c82 */ /* 0x000fe20008000000 */
[----:B------:R-:W-:Y:S02]  /*4bf0*/  UIMAD UR4, UR42, UR4, URZ ;  /* 0x000000042a0472a4 */ /* 0x000fe4000f8e02ff */
[----:B------:R-:W-:Y:S02]  /*4c00*/  @UP1 USHF.R.U32.HI UR7, URZ, UR23, UR5 ;  /* 0x00000017ff071299 */ /* 0x000fe40008011605 */
[----:B------:R-:W-:Y:S02]  /*4c10*/  USEL UR5, UR14, UR8, !UP0 ;  /* 0x000000080e057287 */ /* 0x000fe4000c000000 */
[----:B------:R-:W-:Y:S02]  /*4c20*/  UIMAD UR8, UR42, UR7, URZ ;  /* 0x000000072a0872a4 */ /* 0x000fe4000f8e02ff */
[----:B------:R-:W-:Y:S03]  /*4c30*/  UISETP.GE.AND UP0, UPT, UR6, UR4, UPT ;  /* 0x000000040600728c */ /* 0x000fe6000bf06270 */
[----:B------:R-:W-:Y:S01]  /*4c40*/  UMOV UR4, UR11 ;  /* 0x0000000b00047c82 */ /* 0x000fe20008000000 */
[----:B------:R-:W-:Y:S02]  /*4c50*/  UISETP.GE.OR UP0, UPT, UR5, UR8, UP0 ;  /* 0x000000080500728c */ /* 0x000fe40008706670 */
[----:B------:R-:W-:Y:S02]  /*4c60*/  USHF.R.U32.HI UR4, URZ, UR23, UR4 ;  /* 0x00000017ff047299 */ /* 0x000fe40008011604 */
[----:B------:R-:W-:Y:S02]  /*4c70*/  UIMAD.WIDE.U32 UR8, UR5, UR22, URZ ;  /* 0x00000016050872a5 */ /* 0x000fe4000f8e00ff */
[----:B------:R-:W-:Y:S04]  /*4c80*/  USEL UR10, UR6, UR4, !UP1 ;  /* 0x00000004060a7287 */ /* 0x000fe8000c800000 */
[----:B------:R-:W-:Y:S01]  /*4c90*/  UIADD3 UR11, UPT, UPT, -UR10, URZ, URZ ;  /* 0x000000ff0a0b7290 */ /* 0x000fe2000fffe1ff */
[----:B------:R-:W-:Y:S02]  /*4ca0*/  @!UP0 UMOV UR4, UR9 ;  /* 0x0000000900048c82 */ /* 0x000fe40008000000 */
[----:B------:R-:W-:Y:S02]  /*4cb0*/  @!UP0 USHF.R.U32.HI UR4, URZ, UR23, UR4 ;  /* 0x00000017ff048299 */ /* 0x000fe40008011604 */
[----:B------:R-:W-:Y:S02]  /*4cc0*/  UIMAD UR8, UR42, UR11, UR6 ;  /* 0x0000000b2a0872a4 */ /* 0x000fe4000f8e0206 */
[----:B------:R-:W-:Y:S02]  /*4cd0*/  @!UP0 USEL UR4, UR5, UR4, !UP1 ;  /* 0x0000000405048287 */ /* 0x000fe4000c800000 */
[----:B------:R-:W-:Y:S02]  /*4ce0*/  UISETP.NE.AND UP1, UPT, UR16, URZ, UPT ;  /* 0x000000ff1000728c */ /* 0x000fe4000bf25270 */
[----:B------:R-:W-:Y:S02]  /*4cf0*/  @!UP0 UIMAD UR8, UR7, UR8, UR4 ;  /* 0x00000008070882a4 */ /* 0x000fe4000f8e0204 */
[----:B------:R-:W-:Y:S02]  /*4d00*/  @!UP0 UIADD3 UR9, UPT, UPT, UR10, -UR4, URZ ;  /* 0x800000040a098290 */ /* 0x000fe4000fffe0ff */
[----:B------:R-:W-:Y:S02]  /*4d10*/  UIADD3 UR4, UPT, UPT, -UR5, URZ, URZ ;  /* 0x000000ff05047290 */ /* 0x000fe4000fffe1ff */
[----:B------:R-:W-:Y:S02]  /*4d20*/  UIADD3 UR7, UPT, UPT, -UR6, URZ, URZ ;  /* 0x000000ff06077290 */ /* 0x000fe4000fffe1ff */
[----:B------:R-:W-:Y:S02]  /*4d30*/  @!UP0 UIMAD UR6, UR9, UR42, UR5 ;  /* 0x0000002a090682a4 */ /* 0x000fe4000f8e0205 */
[----:B------:R-:W-:Y:S02]  /*4d40*/  UIMAD UR14, UR15, UR4, UR14 ;  /* 0x000000040f0e72a4 */ /* 0x000fe4000f8e020e */
[----:B------:R-:W-:Y:S01]  /*4d50*/  UIMAD UR13, UR34, UR7, UR13 ;  /* 0x00000007220d72a4 */ /* 0x000fe2000f8e020d */
[----:B------:R-:W-:Y:S02]  /*4d60*/  @!UP0 UMOV UR5, UR8 ;  /* 0x0000000800058c82 */ /* 0x000fe40008000000 */
[----:B------:R-:W-:Y:S02]  /*4d70*/  UIMAD UR14, UR5, UR15, UR14 ;  /* 0x0000000f050e72a4 */ /* 0x000fe4000f8e020e */
[----:B------:R-:W-:Y:S11]  /*4d80*/  UIMAD UR13, UR6, UR34, UR13 ;  /* 0x00000022060d72a4 */ /* 0x000ff6000f8e020d */
[----:B------:R-:W-:Y:S01]  /*4d90*/  @!UPT UIADD3 URZ, UPT, UPT, URZ, URZ, URZ ;  /* 0x000000fffffff290 */ /* 0x000fe2000fffe0ff */
.L_x_90:
[----:B------:R-:W2:Y:S01]  /*4da0*/  @!UP3 LDCU.128 UR8, c[0x0][0xb10] ;  /* 0x00016200ff08b7ac */ /* 0x000ea20008000c00 */
[----:B------:R-:W-:Y:S02]  /*4db0*/  ISETP.NE.U32.AND P0, PT, RZ, UR28, PT ;  /* 0x0000001cff007c0c */ /* 0x000fe4000bf05070 */
[----:B------:R-:W-:Y:S02]  /*4dc0*/  SHF.L.U32 R4, R11, 0x1f, RZ ;  /* 0x0000001f0b047819 */ /* 0x000fe400000006ff */
[----:B------:R-:W-:Y:S01]  /*4dd0*/  ISETP.NE.AND.EX P0, PT, RZ, UR29, PT, P0 ;  /* 0x0000001dff007c0c */ /* 0x000fe2000bf05300 */
[----:B------:R-:W4:Y:S01]  /*4de0*/  @!UP3 LDCU UR5, c[0x0][0xb0c] ;  /* 0x00016180ff05b7ac */ /* 0x000f220008000800 */
[----:B------:R-:W-:Y:S02]  /*4df0*/  USHF.L.U32 UR19, UR20, 0x6, URZ ;  /* 0x0000000614137899 */ /* 0x000fe400080006ff */
[----:B------:R-:W-:Y:S02]  /*4e00*/  USHF.L.U32 UR18, UR30, 0x7, URZ ;  /* 0x000000071e127899 */ /* 0x000fe400080006ff */
[----:B--2---:R-:W-:Y:S07]  /*4e10*/  UIMAD.WIDE.U32 UR6, UR14, UR8, URZ ;  /* 0x000000080e0672a5 */ /* 0x004fee000f8e00ff */
[----:B------:R-:W-:Y:S01]  /*4e20*/  @!UP3 UMOV UR4, UR7 ;  /* 0x000000070004bc82 */ /* 0x000fe20008000000 */
[----:B----4-:R-:W-:Y:S02]  /*4e30*/  @!UP3 UISETP.NE.AND UP0, UPT, UR5, 0x1, UPT ;  /* 0x000000010500b88c */ /* 0x010fe4000bf05270 */
[----:B------:R-:W-:Y:S02]  /*4e40*/  @!UP3 USHF.R.U32.HI UR4, URZ, UR9, UR4 ;  /* 0x00000009ff04b299 */ /* 0x000fe40008011604 */
[----:B------:R-:W-:Y:S02]  /*4e50*/  UIMAD.WIDE.U32 UR6, UR13, UR11, URZ ;  /* 0x0000000b0d0672a5 */ /* 0x000fe4000f8e00ff */
[----:B------:R-:W-:Y:S02]  /*4e60*/  @!UP3 USEL UR8, UR14, UR4, !UP0 ;  /* 0x000000040e08b287 */ /* 0x000fe4000c000000 */
[----:B------:R-:W-:Y:S03]  /*4e70*/  @!UP3 UISETP.NE.AND UP0, UPT, UR10, 0x1, UPT ;  /* 0x000000010a00b88c */ /* 0x000fe6000bf05270 */
[----:B------:R-:W-:Y:S02]  /*4e80*/  @!UP3 UMOV UR6, UR7 ;  /* 0x000000070006bc82 */ /* 0x000fe40008000000 */
[----:B------:R-:W2:Y:S02]  /*4e90*/  @!UP3 LDCU UR4, c[0x0][0xb20] ;  /* 0x00016400ff04b7ac */ /* 0x000ea40008000800 */
[----:B--2---:R-:W-:Y:S04]  /*4ea0*/  @!UP3 USHF.R.U32.HI UR6, URZ, UR4, UR6 ;  /* 0x00000004ff06b299 */ /* 0x004fe80008011606 */
[----:B------:R-:W-:Y:S04]  /*4eb0*/  @!UP3 USEL UR6, UR13, UR6, !UP0 ;  /* 0x000000060d06b287 */ /* 0x000fe8000c000000 */
[----:B------:R-:W-:Y:S02]  /*4ec0*/  @!UP3 UIADD3 UR4, UPT, UPT, -UR8, UR6, URZ ;  /* 0x000000060804b290 */ /* 0x000fe4000fffe1ff */
[----:B------:R-:W-:Y:S02]  /*4ed0*/  @!UP3 UIADD3 UR6, UPT, UPT, UR8, -UR6, URZ ;  /* 0x800000060806b290 */ /* 0x000fe4000fffe0ff */
[----:B------:R-:W-:Y:S02]  /*4ee0*/  @!UP3 UIMAD UR14, UR4, UR5, UR14 ;  /* 0x00000005040eb2a4 */ /* 0x000fe4000f8e020e */
[----:B------:R-:W-:Y:S01]  /*4ef0*/  @!UP3 UIMAD UR13, UR6, UR10, UR13 ;  /* 0x0000000a060db2a4 */ /* 0x000fe2000f8e020d */
[----:B------:R-:W-:Y:S11]  /*4f00*/  BRA.U UP4, `(.L_x_91) ;  /* 0x0000000104107547 */ /* 0x000ff6000b800000 */
[----:B-1----:R-:W-:Y:S04]  /*4f10*/  MOV R0, UR37 ;  /* 0x0000002500007c02 */ /* 0x002fe80008000f00 */
[----:B------:R-:W-:Y:S04]  /*4f20*/  SHF.L.U32 R5, R0, 0x1f, RZ ;  /* 0x0000001f00057819 */ /* 0x000fe800000006ff */
[----:B------:R-:W1:Y:S02]  /*4f30*/  SYNCS.PHASECHK.TRANS64.TRYWAIT P1, [UR21+0x138], R5 ;  /* 0x00013805ff0075a7 */ /* 0x000e640008021115 */
[----:B-1----:R-:W-:Y:S05]  /*4f40*/  @!P1 BRA `(.L_x_92) ;  /* 0x0000003c006c9947 */ /* 0x002fea0003800000 */
.L_x_91:
[----:B------:R-:W-:Y:S05]  /*4f50*/  BRA.U !UP6, `(.L_x_93) ;  /* 0x000000010e387547 */ /* 0x000fea000b800000 */
[----:B------:R-:W-:Y:S01]  /*4f60*/  UPLOP3.LUT UP1, UPT, UPT, UPT, UP5, 0x80, 0x8 ;  /* 0x000000000008789c */ /* 0x000fe20003f2f050 */
[----:B-1----:R-:W-:Y:S01]  /*4f70*/  HFMA2 R0, -RZ, RZ, 0, 5.9604644775390625e-08 ;  /* 0x00000001ff007431 */ /* 0x002fe200000001ff */
[----:B------:R-:W1:Y:S01]  /*4f80*/  LDCU.64 UR8, c[0x0][0x358] ;  /* 0x00006b00ff0877ac */ /* 0x000e620008000a00 */
[----:B------:R-:W-:Y:S03]  /*4f90*/  IMAD.MOV.U32 R84, RZ, RZ, 0x1 ;  /* 0x00000001ff547424 */ /* 0x000fe600078e00ff */
[----:B------:R-:W-:Y:S05]  /*4fa0*/  PLOP3.LUT P1, PT, PT, PT, UP1, 0x80, 0x8 ;  /* 0x000000000008781c */ /* 0x000fea0003f2f018 */
[----:B------:R-:W2:Y:S01]  /*4fb0*/  @UP1 LDCU.64 UR4, c[0x0][0x888] ;  /* 0x00011100ff0417ac */ /* 0x000ea20008000a00 */
[----:B------:R-:W-:Y:S07]  /*4fc0*/  @UP1 UIMAD UR6, UR36, UR28, URZ ;  /* 0x0000001c240612a4 */ /* 0x000fee000f8e02ff */
[----:B------:R-:W-:Y:S01]  /*4fd0*/  @!P1 PRMT R84, R0, 0x7610, R84 ;  /* 0x0000761000549816 */ /* 0x000fe20000000054 */
[----:B--2---:R-:W-:Y:S06]  /*4fe0*/  @UP1 UIMAD.WIDE UR4, UR6, 0x4, UR4 ;  /* 0x00000004060418a5 */ /* 0x004fec000f8e0204 */
[----:B------:R-:W-:Y:S01]  /*4ff0*/  IMAD.U32 R6, RZ, RZ, UR4 ;  /* 0x00000004ff067e24 */ /* 0x000fe2000f8e00ff */
[----:B------:R-:W-:Y:S04]  /*5000*/  MOV R7, UR5 ;  /* 0x0000000500077c02 */ /* 0x000fe80008000f00 */
[----:B------:R-:W2:Y:S01]  /*5010*/  @!UP1 LDCU UR4, c[0x0][0x880] ;  /* 0x00011000ff0497ac */ /* 0x000ea20008000800 */
[----:B-1---5:R4:W5:Y:S02]  /*5020*/  @P1 LDG.E R41, desc[UR8][R6.64] ;  /* 0x0000000806291981 */ /* 0x022964000c1e1900 */
[----:B--2-4-:R-:W-:Y:S07]  /*5030*/  @!P1 IMAD.U32 R41, RZ, RZ, UR4 ;  /* 0x00000004ff299e24 */ /* 0x014fee000f8e00ff */
.L_x_93:
[----:B-----5:R-:W-:Y:S01]  /*5040*/  @!P0 FSETP.EQ.AND P2, PT, R41, RZ, PT ;  /* 0x000000ff2900820b */ /* 0x020fe20003f42000 */
[----:B------:R-:W-:Y:S01]  /*5050*/  @!UPT UIADD3 URZ, UPT, UPT, URZ, URZ, URZ ;  /* 0x000000fffffff290 */ /* 0x000fe2000fffe0ff */
[----:B------:R-:W-:Y:S11]  /*5060*/  @!P0 BRA `(.L_x_94) ;  /* 0x0000000000148947 */ /* 0x000ff60003800000 */
[----:B------:R-:W-:Y:S02]  /*5070*/  LOP3.LUT P0, RZ, R84, 0xff, RZ, 0xc0, !PT ;  /* 0x000000ff54ff7812 */ /* 0x000fe4000780c0ff */
[----:B------:R-:W-:Y:S04]  /*5080*/  PLOP3.LUT P2, PT, PT, PT, UP1, 0x80, 0x8 ;  /* 0x000000000008781c */ /* 0x000fe80003f4f018 */
[----:B------:R-:W-:Y:S07]  /*5090*/  PLOP3.LUT P2, PT, P2, PT, PT, 0x8, 0x80 ;  /* 0x000000000080781c */ /* 0x000fee000174e170 */
[----:B------:R-:W-:Y:S11]  /*50a0*/  @P0 FSETP.EQ.AND P2, PT, R41, RZ, PT ;  /* 0x000000ff2900020b */ /* 0x000ff60003f42000 */
[----:B------:R-:W-:Y:S02]  /*50b0*/  @!UPT UIADD3 URZ, UPT, UPT, URZ, URZ, URZ ;  /* 0x000000fffffff290 */ /* 0x000fe4000fffe0ff */
.L_x_94:
[----:B------:R-:W2:Y:S01]  /*50c0*/  SYNCS.PHASECHK.TRANS64.TRYWAIT P0, [UR21+0x120], R4 ;  /* 0x00012004ff0075a7 */ /* 0x000ea20008001115 */
[----:B------:R-:W-:Y:S04]  /*50d0*/  ELECT P1, URZ, PT ;  /* 0x0000000000ff782f */ /* 0x000fe80003820000 */
[----:B------:R-:W-:Y:S01]  /*50e0*/  PLOP3.LUT P1, PT, P2, P1, PT, 0xf2, 0x2f ;  /* 0x00000000002f781c */ /* 0x000fe20001723e72 */
[----:B------:R-:W-:Y:S01]  /*50f0*/  @!UPT UIADD3 URZ, UPT, UPT, URZ, URZ, URZ ;  /* 0x000000fffffff290 */ /* 0x000fe2000fffe0ff */
[----:B--2---:R-:W-:Y:S11]  /*5100*/  @!P0 BRA `(.L_x_95) ;  /* 0x0000003c00148947 */ /* 0x004ff60003800000 */
.L_x_182:
[----:B------:R-:W-:Y:S01]  /*5110*/  @!P1 IADD3 R2, P0, PT, R12, 0x580, RZ ;  /* 0x000005800c029810 */ /* 0x000fe20007f1e0ff */
[----:B------:R-:W-:Y:S01]  /*5120*/  VOTEU.ALL UP0, P1 ;  /* 0x0000000000ff7886 */ /* 0x000fe20000800000 */
[----:B------:R-:W-:Y:S01]  /*5130*/  UMOV UR6, 0x0 ;  /* 0x0000000000067882 */ /* 0x000fe20000000000 */
[----:B------:R-:W-:Y:S01]  /*5140*/  UMOV UR7, 0x10000000 ;  /* 0x1000000000077882 */ /* 0x000fe20000000000 */
[----:B------:R-:W-:Y:S01]  /*5150*/  @!P1 R2UR UR5, R2 ;  /* 0x00000000020592ca */ /* 0x000fe200000e0000 */
[----:B-1----:R-:W-:Y:S01]  /*5160*/  @!P1 IMAD.X R0, RZ, RZ, R13, P0 ;  /* 0x000000ffff009224 */ /* 0x002fe200000e060d */
[----:B------:R-:W-:Y:S01]  /*5170*/  @!UP0 UIADD3 UR16, UPT, UPT, UR21, 0x200, URZ ;  /* 0x0000020015108890 */ /* 0x000fe2000fffe0ff */
[----:B------:R-:W-:Y:S01]  /*5180*/  VIADD R10, R10, 0x1 ;  /* 0x000000010a0a7836 */ /* 0x000fe20000000000 */
[----:B------:R-:W-:Y:S01]  /*5190*/  VOTEU.ALL UP0, P1 ;  /* 0x0000000000ff7886 */ /* 0x000fe20000800000 */
[----:B------:R-:W-:Y:S01]  /*51a0*/  UMOV UR20, UR36 ;  /* 0x0000002400147c82 */ /* 0x000fe20008000000 */
[----:B------:R-:W-:Y:S01]  /*51b0*/  @!P1 R2UR UR4, R0 ;  /* 0x00000000000492ca */ /* 0x000fe200000e0000 */
[----:B------:R-:W-:Y:S06]  /*51c0*/  @!P1 IMAD.MOV.U32 R0, RZ, RZ, 0x1000 ;  /* 0x00001000ff009424 */ /* 0x000fec00078e00ff */
[----:B------:R-:W-:Y:S06]  /*51d0*/  IMAD.U32 R6, RZ, RZ, UR5 ;  /* 0x00000005ff067e24 */ /* 0x000fec000f8e00ff */
[----:B------:R-:W-:Y:S01]  /*51e0*/  IMAD.U32 R7, RZ, RZ, UR4 ;  /* 0x00000004ff077e24 */ /* 0x000fe2000f8e00ff */
[----:B------:R-:W-:Y:S04]  /*51f0*/  @!P1 R2UR UR4, R6 ;  /* 0x00000000060492ca */ /* 0x000fe800000e0000 */
[----:B------:R-:W-:Y:S11]  /*5200*/  @!P1 R2UR UR5, R7 ;  /* 0x00000000070592ca */ /* 0x000ff600000e0000 */
[----:B------:R-:W-:Y:S02]  /*5210*/  @!UPT UIADD3 URZ, UPT, UPT, URZ, URZ, URZ ;  /* 0x000000fffffff290 */ /* 0x000fe4000fffe0ff */
[----:B------:R1:W-:Y:S01]  /*5220*/  @!UP0 UTMALDG.3D [UR16], [UR4], desc[UR6] ;  /* 0x00000610040085b4 */ /* 0x0003e20008011000 */
[----:B------:R1:W-:Y:S01]  /*5230*/  @!P1 SYNCS.ARRIVE.TRANS64.RED.A0TR RZ, [UR21+0x110], R0 ;  /* 0x00011000ffff99a7 */ /* 0x0003e20008300415 */
[----:B------:R-:W-:Y:S01]  /*5240*/  SYNCS.ARRIVE.TRANS64.RED.A1T0 RZ, [UR39], RZ ;  /* 0x000000ffffff79a7 */ /* 0x000fe20008100427 */
[----:B------:R-:W2:Y:S02]  /*5250*/  SYNCS.PHASECHK.TRANS64.TRYWAIT P0, [UR21+0x128], R4 ;  /* 0x00012804ff0075a7 */ /* 0x000ea40008001115 */
[----:B-12---:R-:W-:Y:S05]  /*5260*/  @!P0 BRA `(.L_x_96) ;  /* 0x0000003800d48947 */ /* 0x006fea0003800000 */
.L_x_184:
[----:B------:R-:W-:Y:S01]  /*5270*/  @!P1 IADD3 R2, P0, PT, R12, 0x580, RZ ;  /* 0x000005800c029810 */ /* 0x000fe20007f1e0ff */
[----:B------:R-:W-:Y:S01]  /*5280*/  VOTEU.ALL UP0, P1 ;  /* 0x0000000000ff7886 */ /* 0x000fe20000800000 */
[----:B------:R-:W-:Y:S01]  /*5290*/  UMOV UR6, 0x0 ;  /* 0x0000000000067882 */ /* 0x000fe20000000000 */
[----:B------:R-:W-:Y:S01]  /*52a0*/  UMOV UR7, 0x10000000 ;  /* 0x1000000000077882 */ /* 0x000fe20000000000 */
[----:B------:R-:W-:Y:S01]  /*52b0*/  @!P1 R2UR UR5, R2 ;  /* 0x00000000020592ca */ /* 0x000fe200000e0000 */
[----:B------:R-:W-:Y:S01]  /*52c0*/  @!P1 IMAD.X R0, RZ, RZ, R13, P0 ;  /* 0x000000ffff009224 */ /* 0x000fe200000e060d */
[----:B------:R-:W-:Y:S01]  /*52d0*/  @!UP0 UIADD3 UR10, UPT, UPT, UR18, 0x40, URZ ;  /* 0x00000040120a8890 */ /* 0x000fe2000fffe0ff */
[----:B------:R-:W-:Y:S01]  /*52e0*/  ISETP.NE.AND P0, PT, R10, 0x2, PT ;  /* 0x000000020a00780c */ /* 0x000fe20003f05270 */
[----:B------:R-:W-:Y:S01]  /*52f0*/  @!UP0 UIADD3 UR8, UPT, UPT, UR21, 0x1200, URZ ;  /* 0x0000120015088890 */ /* 0x000fe2000fffe0ff */
[----:B------:R-:W-:Y:S01]  /*5300*/  LOP3.LUT R11, R11, 0x1, RZ, 0x3c, !PT ;  /* 0x000000010b0b7812 */ /* 0x000fe200078e3cff */
[----:B------:R-:W-:Y:S01]  /*5310*/  @!UP0 UIADD3 UR9, UPT, UPT, UR21, 0x118, URZ ;  /* 0x0000011815098890 */ /* 0x000fe2000fffe0ff */
[----:B------:R-:W-:Y:S01]  /*5320*/  @!P1 R2UR UR4, R0 ;  /* 0x00000000000492ca */ /* 0x000fe200000e0000 */
[----:B------:R-:W-:Y:S01]  /*5330*/  VOTEU.ALL UP0, P1 ;  /* 0x0000000000ff7886 */ /* 0x000fe20000800000 */
[----:B------:R-:W-:Y:S01]  /*5340*/  UMOV UR11, UR19 ;  /* 0x00000013000b7c82 */ /* 0x000fe20008000000 */
[----:B------:R-:W-:Y:S01]  /*5350*/  UMOV UR12, UR36 ;  /* 0x00000024000c7c82 */ /* 0x000fe20008000000 */
[----:B------:R-:W-:Y:S01]  /*5360*/  SEL R0, RZ, 0x1, P0 ;  /* 0x00000001ff007807 */ /* 0x000fe20000000000 */
[----:B------:R-:W-:Y:S01]  /*5370*/  UIADD3 UR30, UPT, UPT, UR13, UR62, URZ ;  /* 0x0000003e0d1e7290 */ /* 0x000fe2000fffe0ff */
[----:B-1----:R-:W-:Y:S01]  /*5380*/  IMAD.U32 R4, RZ, RZ, UR5 ;  /* 0x00000005ff047e24 */ /* 0x002fe2000f8e00ff */
[----:B------:R-:W-:Y:S01]  /*5390*/  SEL R10, R10, RZ, P0 ;  /* 0x000000ff0a0a7207 */ /* 0x000fe20000000000 */
[----:B------:R-:W-:Y:S01]  /*53a0*/  UIADD3 UR20, UPT, UPT, UR14, UR59, URZ ;  /* 0x0000003b0e147290 */ /* 0x000fe2000fffe0ff */
[----:B------:R-:W-:Y:S01]  /*53b0*/  LOP3.LUT R9, R9, R0, RZ, 0x3c, !PT ;  /* 0x0000000009097212 */ /* 0x000fe200078e3cff */
[----:B------:R-:W-:Y:S01]  /*53c0*/  UMOV UR36, UR26 ;  /* 0x0000001a00247c82 */ /* 0x000fe20008000000 */
[----:B------:R-:W-:Y:S02]  /*53d0*/  UPLOP3.LUT UP4, UPT, UPT, UPT, UPT, 0x80, 0x8 ;  /* 0x000000000008789c */ /* 0x000fe40003f8f070 */
[----:B------:R-:W-:Y:S01]  /*53e0*/  IMAD.U32 R5, RZ, RZ, UR4 ;  /* 0x00000004ff057e24 */ /* 0x000fe2000f8e00ff */
[----:B------:R-:W-:Y:S04]  /*53f0*/  @!P1 R2UR UR4, R4 ;  /* 0x00000000040492ca */ /* 0x000fe800000e0000 */
[----:B------:R-:W-:Y:S11]  /*5400*/  @!P1 R2UR UR5, R5 ;  /* 0x00000000050592ca */ /* 0x000ff600000e0000 */
[----:B------:R-:W-:Y:S02]  /*5410*/  @!UPT UIADD3 URZ, UPT, UPT, URZ, URZ, URZ ;  /* 0x000000fffffff290 */ /* 0x000fe4000fffe0ff */
[----:B------:R1:W-:Y:S01]  /*5420*/  @!UP0 UTMALDG.3D [UR8], [UR4], desc[UR6] ;  /* 0x00000608040085b4 */ /* 0x0003e20008011000 */
[----:B------:R1:W-:Y:S01]  /*5430*/  @!P1 SYNCS.ARRIVE.TRANS64.RED.A0TR RZ, [UR21+0x118], R3 ;  /* 0x00011803ffff99a7 */ /* 0x0003e20008300415 */
[----:B------:R-:W-:Y:S01]  /*5440*/  SYNCS.ARRIVE.TRANS64.RED.A1T0 RZ, [UR38], RZ ;  /* 0x000000ffffff79a7 */ /* 0x000fe20008100426 */
[----:B------:R-:W-:Y:S05]  /*5450*/  BRA.U UP2, `(.L_x_97) ;  /* 0xfffffff502147547 */ /* 0x000fea000b83ffff */
[----:B-1----:R-:W-:-:S04]  /*5460*/  SHF.L.U32 R3, R11, 0x1f, RZ ;  /* 0x0000001f0b037819 */ /* 0x002fc800000006ff */
[----:B------:R-:W1:Y:S02]  /*5470*/  SYNCS.PHASECHK.TRANS64.TRYWAIT P0, [UR21+0x120], R3 ;  /* 0x00012003ff0075a7 */ /* 0x000e640008001115 */
[----:B-1----:R-:W-:Y:S05]  /*5480*/  @!P0 BRA `(.L_x_98) ;  /* 0x0000003800648947 */ /* 0x002fea0003800000 */
.L_x_186:
[----:B-1----:R-:W-:-:S07]  /*5490*/  MOV R0, UR21 ;  /* 0x0000001500007c02 */ /* 0x002fce0008000f00 */
.L_x_99:
[----:B-1----:R-:W-:-:S04]  /*54a0*/  SHF.L.U32 R3, R11, 0x1f, RZ ;  /* 0x0000001f0b037819 */ /* 0x002fc800000006ff */
[----:B------:R1:W2:Y:S03]  /*54b0*/  SYNCS.PHASECHK.TRANS64.TRYWAIT P0, [R0+URZ+0x128], R3 ;  /* 0x00012803000075a7 */ /* 0x0002a600080011ff */
[----:B--2---:R-:W-:Y:S05]  /*54c0*/  @!P0 NANOSLEEP.SYNCS 0x989680 ;  /* 0x009896800000895d */ /* 0x004fea0003900000 */
[----:B------:R-:W2:Y:S02]  /*54d0*/  @!P0 SYNCS.PHASECHK.TRANS64 P0, [R0+URZ+0x128], R3 ;  /* 0x00012803000085a7 */ /* 0x000ea400080010ff */
[----:B--23--:R-:W-:Y:S05]  /*54e0*/  @P0 EXIT ;  /* 0x000000000000094d */ /* 0x00cfea0003800000 */
[----:B------:R-:W-:Y:S05]  /*54f0*/  BRA `(.L_x_99) ;  /* 0xfffffffc00e87947 */ /* 0x000fea000383ffff */
.L_x_88:
[----:B------:R-:W-:-:S06]  /*5500*/  UISETP.GE.AND UP0, UPT, UR18, 0x4, UPT ;  /* 0x000000041200788c */ /* 0x000fcc000bf06270 */
[----:B------:R-:W-:-:S13]  /*5510*/  PLOP3.LUT P0, PT, PT, PT, UP0, 0x80, 0x8 ;  /* 0x000000000008781c */ /* 0x000fda0003f0f008 */
[----:B-1----:R-:W-:Y:S05]  /*5520*/  @!P0 EXIT ;  /* 0x000000000000894d */ /* 0x002fea0003800000 */
[----:B------:R-:W1:Y:S08]  /*5530*/  S2UR UR4, SR_CgaCtaId ;  /* 0x00000000000479c3 */ /* 0x000e700000008800 */
[----:B------:R-:W-:Y:S01]  /*5540*/  BAR.SYNC.DEFER_BLOCKING 0x6, 0xa0 ;  /* 0x0182800000007b1d */ /* 0x000fe20000010000 */
[C---:B------:R-:W-:Y:S01]  /*5550*/  IMAD.SHL.U32 R7, R93.reuse, 0x40, RZ ;  /* 0x000000405d077824 */ /* 0x040fe200078e00ff */
[C---:B------:R-:W-:Y:S01]  /*5560*/  LOP3.LUT R95, R93.reuse, 0x60, RZ, 0xc0, !PT ;  /* 0x000000605d5f7812 */ /* 0x040fe200078ec0ff */
[----:B------:R-:W-:-:S02]  /*5570*/  IMAD.SHL.U32 R4, R93, 0x20, RZ ;  /* 0x000000205d047824 */ /* 0x000fc400078e00ff */
[----:B------:R-:W-:Y:S02]  /*5580*/  HFMA2 R36, -RZ, RZ, 0, 0 ;  /* 0x00000000ff247431 */ /* 0x000fe400000001ff */
[----:B------:R-:W-:Y:S01]  /*5590*/  IMAD.SHL.U32 R6, R93, 0x2, RZ ;  /* 0x000000025d067824 */ /* 0x000fe200078e00ff */
[----:B------:R-:W-:Y:S01]  /*55a0*/  UMOV UR44, 0x400 ;  /* 0x00000400002c7882 */ /* 0x000fe20000000000 */
[----:B------:R-:W2:Y:S01]  /*55b0*/  LDC.64 R82, c[0x0][0x8b0] ;  /* 0x00022c00ff527b82 */ /* 0x000ea20000000a00 */
[----:B------:R-:W-:Y:S01]  /*55c0*/  LOP3.LUT R5, R7, 0x180, RZ, 0xc0, !PT ;  /* 0x0000018007057812 */ /* 0x000fe200078ec0ff */
[----:B------:R-:W-:Y:S01]  /*55d0*/  IMAD.U32 R37, R93, 0x10000, RZ ;  /* 0x000100005d257824 */ /* 0x000fe200078e00ff */
[----:B------:R-:W-:Y:S01]  /*55e0*/  LOP3.LUT R4, R4, 0xc00, RZ, 0xc0, !PT ;  /* 0x00000c0004047812 */ /* 0x000fe200078ec0ff */
[----:B------:R-:W-:Y:S01]  /*55f0*/  IMAD.MOV.U32 R92, RZ, RZ, RZ ;  /* 0x000000ffff5c7224 */ /* 0x000fe200078e00ff */
[----:B------:R-:W-:Y:S01]  /*5600*/  LOP3.LUT R6, R5, 0x20, R6, 0xf8, !PT ;  /* 0x0000002005067812 */ /* 0x000fe200078ef806 */
[----:B------:R-:W-:Y:S01]  /*5610*/  IMAD.SHL.U32 R5, R93, 0x8, RZ ;  /* 0x000000085d057824 */ /* 0x000fe200078e00ff */
[----:B------:R-:W-:Y:S01]  /*5620*/  LOP3.LUT R4, R4, 0x40, R7, 0xf8, !PT ;  /* 0x0000004004047812 */ /* 0x000fe200078ef807 */
[----:B------:R-:W3:Y:S01]  /*5630*/  LDC.64 R80, c[0x0][0x8a8] ;  /* 0x00022a00ff507b82 */ /* 0x000ee20000000a00 */
[----:B------:R-:W-:Y:S01]  /*5640*/  LOP3.LUT R37, R37, 0x600000, RZ, 0xc0, !PT ;  /* 0x0060000025257812 */ /* 0x000fe200078ec0ff */
[----:B------:R-:W-:Y:S01]  /*5650*/  IMAD.MOV.U32 R87, RZ, RZ, RZ ;  /* 0x000000ffff577224 */ /* 0x000fe200078e00ff */
[----:B------:R-:W-:-:S02]  /*5660*/  LOP3.LUT R5, R6, 0x30, R5, 0x78, !PT ;  /* 0x0000003006057812 */ /* 0x000fc400078e7805 */
[----:B------:R-:W-:Y:S02]  /*5670*/  CS2R R90, SRZ ;  /* 0x00000000005a7805 */ /* 0x000fe4000001ff00 */
[----:B------:R-:W-:Y:S01]  /*5680*/  LOP3.LUT R4, R4, 0x200, R7, 0xf8, !PT ;  /* 0x0000020004047812 */ /* 0x000fe200078ef807 */
[----:B------:R-:W-:Y:S01]  /*5690*/  IMAD.MOV.U32 R89, RZ, RZ, RZ ;  /* 0x000000ffff597224 */ /* 0x000fe200078e00ff */
[----:B------:R-:W-:Y:S01]  /*56a0*/  LOP3.LUT R93, R93, 0x2, RZ, 0xc0, !PT ;  /* 0x000000025d5d7812 */ /* 0x000fe200078ec0ff */
[----:B-1----:R-:W-:Y:S01]  /*56b0*/  ULEA UR44, UR4, UR44, 0x18 ;  /* 0x0000002c042c7291 */ /* 0x002fe2000f8ec0ff */
[----:B------:R-:W-:Y:S01]  /*56c0*/  LOP3.LUT R71, R4, R5, RZ, 0xfc, !PT ;  /* 0x0000000504477212 */ /* 0x000fe200078efcff */
[----:B------:R-:W1:Y:S01]  /*56d0*/  LDCU UR57, c[0x0][0x370] ;  /* 0x00006e00ff3977ac */ /* 0x000e620008000800 */
[----:B------:R-:W-:Y:S01]  /*56e0*/  IADD3 R88, PT, PT, -R93, RZ, RZ ;  /* 0x000000ff5d587210 */ /* 0x000fe20007ffe1ff */
[----:B------:R-:W-:Y:S01]  /*56f0*/  UIADD3 UR4, UPT, UPT, UR44, 0x2200, URZ ;  /* 0x000022002c047890 */ /* 0x000fe2000fffe0ff */
[----:B------:R-:W4:Y:S04]  /*5700*/  LDCU UR43, c[0x0][0xb0c] ;  /* 0x00016180ff2b77ac */ /* 0x000f280008000800 */
[----:B------:R-:W1:Y:S01]  /*5710*/  LDS R0, [UR44+0x1f0] ;  /* 0x0001f02cff007984 */ /* 0x000e620008000800 */
[----:B------:R-:W-:Y:S01]  /*5720*/  IMAD.U32 R94, RZ, RZ, UR4 ;  /* 0x00000004ff5e7e24 */ /* 0x000fe2000f8e00ff */
[----:B------:R-:W1:Y:S01]  /*5730*/  LDCU UR39, c[0x0][0xb30] ;  /* 0x00016600ff2777ac */ /* 0x000e620008000800 */
[----:B------:R-:W1:Y:S01]  /*5740*/  LDCU.64 UR46, c[0x0][0x888] ;  /* 0x00011100ff2e77ac */ /* 0x000e620008000a00 */
[----:B------:R-:W1:Y:S01]  /*5750*/  LDCU.64 UR40, c[0x0][0xb28] ;  /* 0x00016500ff2877ac */ /* 0x000e620008000a00 */
[----:B------:R-:W1:Y:S01]  /*5760*/  LDCU.64 UR60, c[0x0][0x890] ;  /* 0x00011200ff3c77ac */ /* 0x000e620008000a00 */
[----:B------:R-:W1:Y:S01]  /*5770*/  LDCU.128 UR52, c[0x0][0xb10] ;  /* 0x00016200ff3477ac */ /* 0x000e620008000c00 */
[----:B------:R-:W1:Y:S01]  /*5780*/  LDCU UR56, c[0x0][0x374] ;  /* 0x00006e80ff3877ac */ /* 0x000e620008000800 */
[----:B------:R-:W-:Y:S01]  /*5790*/  UIADD3 UR63, UPT, UPT, UR44, 0x200, URZ ;  /* 0x000002002c3f7890 */ /* 0x000fe2000fffe0ff */
[----:B-1234-:R-:W-:-:S11]  /*57a0*/  IMAD.IADD R37, R0, 0x1, R37 ;  /* 0x0000000100257824 */ /* 0x01efd600078e0225 */
.L_x_125:
[----:B------:R-:W-:Y:S02]  /*57b0*/  LEA R3, R87, UR44, 0x3 ;  /* 0x0000002c57037c11 */ /* 0x000fe4000f8e18ff */
[----:B------:R-:W-:Y:S02]  /*57c0*/  SHF.L.U32 R0, R91, 0x1f, RZ ;  /* 0x0000001f5b007819 */ /* 0x000fe400000006ff */
[----:B------:R-:W-:Y:S02]  /*57d0*/  LEA R5, R87, UR44, 0x4 ;  /* 0x0000002c57057c11 */ /* 0x000fe4000f8e20ff */
[----:B-1----:R-:W1:Y:S02]  /*57e0*/  SYNCS.PHASECHK.TRANS64.TRYWAIT P0, [R3+URZ+0x140], R0 ;  /* 0x00014000030075a7 */ /* 0x002e6400080011ff */
[----:B-1----:R-:W-:Y:S05]  /*57f0*/  @!P0 BRA `(.L_x_100) ;  /* 0x0000003400a08947 */ /* 0x002fea0003800000 */
.L_x_187:
[----:B------:R-:W2:Y:S01]  /*5800*/  LDS.128 R4, [R5+0x1d0] ;  /* 0x0001d00005047984 */ /* 0x000ea20000000c00 */
[----:B------:R-:W-:Y:S01]  /*5810*/  UISETP.GE.AND UP0, UPT, UR42, 0x1, UPT ;  /* 0x000000012a00788c */ /* 0x000fe2000bf06270 */
[----:B------:R-:W-:Y:S01]  /*5820*/  @!PT LDS RZ, [RZ] ;  /* 0x00000000fffff984 */ /* 0x000fe20000000800 */
[----:B------:R-:W-:Y:S01]  /*5830*/  @!PT LDS RZ, [RZ] ;  /* 0x00000000fffff984 */ /* 0x000fe20000000800 */
[----:B------:R-:W-:Y:S01]  /*5840*/  @!PT LDS RZ, [RZ] ;  /* 0x00000000fffff984 */ /* 0x000fe20000000800 */
[----:B------:R-:W-:Y:S01]  /*5850*/  @!PT LDS RZ, [RZ] ;  /* 0x00000000fffff984 */ /* 0x000fe20000000800 */
[----:B------:R3:W-:Y:S06]  /*5860*/  MEMBAR.ALL.CTA ;  /* 0x0000000000007992 */ /* 0x0007ec0000008000 */
[----:B---3--:R-:W3:Y:S01]  /*5870*/  FENCE.VIEW.ASYNC.S ;  /* 0x00000000000073c6 */ /* 0x008ee20000000000 */
[----:B--2---:R-:W-:Y:S11]  /*5880*/  LOP3.LUT P0, RZ, R6, 0x1, RZ, 0xc0, !PT ;  /* 0x0000000106ff7812 */ /* 0x004ff6000780c0ff */
[----:B------:R-:W-:Y:S02]  /*5890*/  @!UPT UIADD3 URZ, UPT, UPT, URZ, URZ, URZ ;  /* 0x000000fffffff290 */ /* 0x000fe4000fffe0ff */
[----:B---3--:R-:W-:Y:S01]  /*58a0*/  VOTEU.ANY UP1, P0 ;  /* 0x0000000000ff7886 */ /* 0x008fe20000020100 */
[----:B------:R-:W-:Y:S01]  /*58b0*/  PLOP3.LUT P0, PT, PT, PT, UP1, 0x80, 0x8 ;  /* 0x000000000008781c */ /* 0x000fe20003f0f018 */
[----:B------:R-:W-:Y:S11]  /*58c0*/  UP2UR UR45, UPR, URZ, 0x2 ;  /* 0x00000002ff2d7883 */ /* 0x000ff60008000000 */
[----:B------:R-:W-:Y:S01]  /*58d0*/  @!UPT UIADD3 URZ, UPT, UPT, URZ, URZ, URZ ;  /* 0x000000fffffff290 */ /* 0x000fe2000fffe0ff */
[----:B-1----:R-:W-:Y:S02]  /*58e0*/  @P0 SHF.R.U32.HI R0, RZ, 0x10, R5 ;  /* 0x00000010ff000819 */ /* 0x002fe40000011605 */
        /* <DEDUP_REMOVED lines=12> */
[----:B------:R-:W2:Y:S01]  /*59b0*/  LDCU UR12, c[0x0][0xb20] ;  /* 0x00016400ff0c77ac */ /* 0x000ea20008000800 */
[----:B------:R-:W-:Y:S02]  /*59c0*/  UIMAD.WIDE.U32 UR4, UR56, UR55, URZ ;  /* 0x00000037380472a5 */ /* 0x000fe4000f8e00ff */
[----:B------:R-:W-:Y:S02]  /*59d0*/  UIMAD.WIDE.U32 UR6, UR57, UR52, URZ ;  /* 0x00000034390672a5 */ /* 0x000fe4000f8e00ff */
[----:B------:R-:W-:Y:S02]  /*59e0*/  UISETP.NE.AND UP0, UPT, UR54, 0x1, UPT ;  /* 0x000000013600788c */ /* 0x000fe4000bf05270 */
[----:B------:R-:W-:Y:S02]  /*59f0*/  UIMAD.WIDE.U32 UR8, UR37, UR55, URZ ;  /* 0x00000037250872a5 */ /* 0x000fe4000f8e00ff */
[----:B------:R-:W-:Y:S02]  /*5a00*/  UIMAD.WIDE.U32 UR10, UR38, UR52, URZ ;  /* 0x00000034260a72a5 */ /* 0x000fe4000f8e00ff */
[----:B------:R-:W-:Y:S02]  /*5a10*/  UISETP.NE.AND UP1, UPT, UR43, 0x1, UPT ;  /* 0x000000012b00788c */ /* 0x000fe4000bf25270 */
[----:B------:R-:W-:Y:S01]  /*5a20*/  UISETP.NE.AND UP2, UPT, UR42, 0x1, UPT ;  /* 0x000000012a00788c */ /* 0x000fe2000bf45270 */
[----:B------:R-:W-:Y:S02]  /*5a30*/  UMOV UR4, UR5 ;  /* 0x0000000500047c82 */ /* 0x000fe40008000000 */
[----:B--2---:R-:W-:Y:S03]  /*5a40*/  USHF.R.U32.HI UR5, URZ, UR12, UR4 ;  /* 0x0000000cff057299 */ /* 0x004fe60008011604 */
[----:B------:R-:W-:Y:S02]  /*5a50*/  UMOV UR4, UR7 ;  /* 0x0000000700047c82 */ /* 0x000fe40008000000 */
[----:B------:R-:W-:Y:S02]  /*5a60*/  USHF.R.U32.HI UR7, URZ, UR53, UR4 ;  /* 0x00000035ff077299 */ /* 0x000fe40008011604 */
[----:B------:R-:W-:Y:S02]  /*5a70*/  USEL UR4, UR56, UR5, !UP0 ;  /* 0x0000000538047287 */ /* 0x000fe4000c000000 */
[----:B------:R-:W-:Y:S01]  /*5a80*/  USEL UR7, UR57, UR7, !UP1 ;  /* 0x0000000739077287 */ /* 0x000fe2000c800000 */
[----:B------:R-:W-:Y:S01]  /*5a90*/  UMOV UR5, UR9 ;  /* 0x0000000900057c82 */ /* 0x000fe20008000000 */
[----:B------:R-:W-:Y:S02]  /*5aa0*/  UIMAD.WIDE.U32 UR8, UR4, UR40, URZ ;  /* 0x00000028040872a5 */ /* 0x000fe4000f8e00ff */
[----:B------:R-:W-:Y:S03]  /*5ab0*/  USHF.R.U32.HI UR6, URZ, UR12, UR5 ;  /* 0x0000000cff067299 */ /* 0x000fe60008011605 */
[----:B------:R-:W-:Y:S01]  /*5ac0*/  UMOV UR5, UR11 ;  /* 0x0000000b00057c82 */ /* 0x000fe20008000000 */
[----:B------:R-:W-:Y:S02]  /*5ad0*/  UIMAD.WIDE.U32 UR10, UR7, UR40, URZ ;  /* 0x00000028070a72a5 */ /* 0x000fe4000f8e00ff */
[----:B------:R-:W-:Y:S02]  /*5ae0*/  USHF.R.U32.HI UR12, URZ, UR53, UR5 ;  /* 0x00000035ff0c7299 */ /* 0x000fe40008011605 */
[----:B------:R-:W-:Y:S01]  /*5af0*/  USEL UR6, UR37, UR6, !UP0 ;  /* 0x0000000625067287 */ /* 0x000fe2000c000000 */
[----:B------:R-:W-:Y:S02]  /*5b00*/  UMOV UR5, UR9 ;  /* 0x0000000900057c82 */ /* 0x000fe40008000000 */
[----:B------:R-:W-:Y:S01]  /*5b10*/  UMOV UR10, UR11 ;  /* 0x0000000b000a7c82 */ /* 0x000fe20008000000 */
[----:B------:R-:W-:Y:S02]  /*5b20*/  @UP2 USHF.R.U32.HI UR4, URZ, UR41, UR5 ;  /* 0x00000029ff042299 */ /* 0x000fe40008011605 */
[----:B------:R-:W-:Y:S02]  /*5b30*/  @UP2 USHF.R.U32.HI UR7, URZ, UR41, UR10 ;  /* 0x00000029ff072299 */ /* 0x000fe4000801160a */
[----:B------:R-:W-:Y:S02]  /*5b40*/  UIMAD UR4, UR42, UR4, URZ ;  /* 0x000000042a0472a4 */ /* 0x000fe4000f8e02ff */
[----:B------:R-:W-:Y:S02]  /*5b50*/  UIMAD.WIDE.U32 UR10, UR6, UR40, URZ ;  /* 0x00000028060a72a5 */ /* 0x000fe4000f8e00ff */
[----:B------:R-:W-:Y:S02]  /*5b60*/  USEL UR5, UR38, UR12, !UP1 ;  /* 0x0000000c26057287 */ /* 0x000fe4000c800000 */
[----:B------:R-:W-:Y:S02]  /*5b70*/  UIMAD UR8, UR42, UR7, URZ ;  /* 0x000000072a0872a4 */ /* 0x000fe4000f8e02ff */
[----:B------:R-:W-:Y:S03]  /*5b80*/  UISETP.GE.AND UP0, UPT, UR6, UR4, UPT ;  /* 0x000000040600728c */ /* 0x000fe6000bf06270 */
[----:B------:R-:W-:Y:S01]  /*5b90*/  UMOV UR4, UR11 ;  /* 0x0000000b00047c82 */ /* 0x000fe20008000000 */
[----:B------:R-:W-:Y:S02]  /*5ba0*/  UISETP.GE.OR UP0, UPT, UR5, UR8, UP0 ;  /* 0x000000080500728c */ /* 0x000fe40008706670 */
[----:B------:R-:W-:Y:S02]  /*5bb0*/  USHF.R.U32.HI UR4, URZ, UR41, UR4 ;  /* 0x00000029ff047299 */ /* 0x000fe40008011604 */
[----:B------:R-:W-:Y:S02]  /*5bc0*/  UIMAD.WIDE.U32 UR8, UR5, UR40, URZ ;  /* 0x00000028050872a5 */ /* 0x000fe4000f8e00ff */
[----:B------:R-:W-:Y:S02]  /*5bd0*/  USEL UR11, UR6, UR4, !UP2 ;  /* 0x00000004060b7287 */ /* 0x000fe4000d000000 */
[----:B------:R-:W-:Y:S02]  /*5be0*/  UIADD3 UR8, UPT, UPT, -UR5, URZ, URZ ;  /* 0x000000ff05087290 */ /* 0x000fe4000fffe1ff */
[----:B------:R-:W-:Y:S01]  /*5bf0*/  UIADD3 UR10, UPT, UPT, -UR11, URZ, URZ ;  /* 0x000000ff0b0a7290 */ /* 0x000fe2000fffe1ff */
[----:B------:R-:W-:Y:S01]  /*5c00*/  @!UP0 UMOV UR4, UR9 ;  /* 0x0000000900048c82 */ /* 0x000fe20008000000 */
[----:B------:R-:W-:Y:S02]  /*5c10*/  UIADD3 UR9, UPT, UPT, -UR6, URZ, URZ ;  /* 0x000000ff06097290 */ /* 0x000fe4000fffe1ff */
[----:B------:R-:W-:Y:S02]  /*5c20*/  @!UP0 USHF.R.U32.HI UR4, URZ, UR41, UR4 ;  /* 0x00000029ff048299 */ /* 0x000fe40008011604 */
[----:B------:R-:W-:Y:S02]  /*5c30*/  UIMAD UR10, UR42, UR10, UR6 ;  /* 0x0000000a2a0a72a4 */ /* 0x000fe4000f8e0206 */
[----:B------:R-:W-:Y:S04]  /*5c40*/  @!UP0 USEL UR4, UR5, UR4, !UP2 ;  /* 0x0000000405048287 */ /* 0x000fe8000d000000 */
[----:B------:R-:W-:Y:S02]  /*5c50*/  @!UP0 UIMAD UR10, UR7, UR10, UR4 ;  /* 0x0000000a070a82a4 */ /* 0x000fe4000f8e0204 */
[----:B------:R-:W-:Y:S02]  /*5c60*/  @!UP0 UIADD3 UR11, UPT, UPT, UR11, -UR4, URZ ;  /* 0x800000040b0b8290 */ /* 0x000fe4000fffe0ff */
[----:B------:R-:W-:Y:S02]  /*5c70*/  UIMAD UR7, UR43, UR8, UR38 ;  /* 0x000000082b0772a4 */ /* 0x000fe4000f8e0226 */
[----:B------:R-:W-:Y:S02]  /*5c80*/  @!UP0 UIMAD UR6, UR11, UR42, UR5 ;  /* 0x0000002a0b0682a4 */ /* 0x000fe4000f8e0205 */
[----:B------:R-:W-:Y:S01]  /*5c90*/  UIMAD UR4, UR54, UR9, UR37 ;  /* 0x00000009360472a4 */ /* 0x000fe2000f8e0225 */
[----:B------:R-:W-:Y:S02]  /*5ca0*/  @!UP0 UMOV UR5, UR10 ;  /* 0x0000000a00058c82 */ /* 0x000fe40008000000 */
[----:B------:R-:W-:Y:S02]  /*5cb0*/  UIMAD UR38, UR5, UR43, UR7 ;  /* 0x0000002b052672a4 */ /* 0x000fe4000f8e0207 */
[----:B------:R-:W-:Y:S11]  /*5cc0*/  UIMAD UR37, UR6, UR54, UR4 ;  /* 0x00000036062572a4 */ /* 0x000ff6000f8e0204 */
[----:B------:R-:W-:Y:S01]  /*5cd0*/  @!UPT UIADD3 URZ, UPT, UPT, URZ, URZ, URZ ;  /* 0x000000fffffff290 */ /* 0x000fe2000fffe0ff */
.L_x_101:
[----:B------:R-:W-:Y:S01]  /*5ce0*/  UISETP.NE.AND UP0, UPT, UR39, 0x1, UPT ;  /* 0x000000012700788c */ /* 0x000fe2000bf05270 */
[----:B------:R-:W-:Y:S01]  /*5cf0*/  IADD3 R87, PT, PT, R87, 0x1, RZ ;  /* 0x0000000157577810 */ /* 0x000fe20007ffe0ff */
[----:B------:R-:W-:Y:S02]  /*5d00*/  USHF.L.U32 UR50, UR20, 0x6, URZ ;  /* 0x0000000614327899 */ /* 0x000fe400080006ff */
[----:B------:R-:W-:Y:S07]  /*5d10*/  USHF.L.U32 UR49, UR30, 0x7, URZ ;  /* 0x000000071e317899 */ /* 0x000fee00080006ff */
[----:B------:R-:W2:Y:S01]  /*5d20*/  @!UP0 LDCU.128 UR12, c[0x0][0xb10] ;  /* 0x00016200ff0c87ac */ /* 0x000ea20008000c00 */
[----:B------:R-:W3:Y:S01]  /*5d30*/  @!UP0 LDCU UR5, c[0x0][0xb0c] ;  /* 0x00016180ff0587ac */ /* 0x000ee20008000800 */
[----:B------:R-:W4:Y:S01]  /*5d40*/  @!UP0 LDCU UR10, c[0x0][0xb20] ;  /* 0x00016400ff0a87ac */ /* 0x000f220008000800 */
[----:B--2---:R-:W-:Y:S02]  /*5d50*/  UIMAD.WIDE.U32 UR8, UR38, UR12, URZ ;  /* 0x0000000c260872a5 */ /* 0x004fe4000f8e00ff */
[----:B------:R-:W-:Y:S02]  /*5d60*/  UIMAD.WIDE.U32 UR6, UR37, UR15, URZ ;  /* 0x0000000f250672a5 */ /* 0x000fe4000f8e00ff */
[----:B------:R-:W-:Y:S03]  /*5d70*/  @!UP0 UISETP.NE.AND UP1, UPT, UR14, 0x1, UPT ;  /* 0x000000010e00888c */ /* 0x000fe6000bf25270 */
[----:B------:R-:W-:Y:S01]  /*5d80*/  @!UP0 UMOV UR4, UR9 ;  /* 0x0000000900048c82 */ /* 0x000fe20008000000 */
[----:B---3--:R-:W-:Y:S02]  /*5d90*/  @!UP0 UISETP.NE.AND UP2, UPT, UR5, 0x1, UPT ;  /* 0x000000010500888c */ /* 0x008fe4000bf45270 */
[----:B------:R-:W-:Y:S01]  /*5da0*/  @!UP0 USHF.R.U32.HI UR4, URZ, UR13, UR4 ;  /* 0x0000000dff048299 */ /* 0x000fe20008011604 */
[----:B------:R-:W-:Y:S02]  /*5db0*/  @!UP0 UMOV UR6, UR7 ;  /* 0x0000000700068c82 */ /* 0x000fe40008000000 */
[----:B----4-:R-:W-:Y:S02]  /*5dc0*/  @!UP0 USHF.R.U32.HI UR6, URZ, UR10, UR6 ;  /* 0x0000000aff068299 */ /* 0x010fe40008011606 */
[----:B------:R-:W-:Y:S02]  /*5dd0*/  @!UP0 USEL UR7, UR38, UR4, !UP2 ;  /* 0x0000000426078287 */ /* 0x000fe4000d000000 */
[----:B------:R-:W-:Y:S04]  /*5de0*/  @!UP0 USEL UR6, UR37, UR6, !UP1 ;  /* 0x0000000625068287 */ /* 0x000fe8000c800000 */
[----:B------:R-:W-:Y:S02]  /*5df0*/  @!UP0 UIADD3 UR4, UPT, UPT, -UR7, UR6, URZ ;  /* 0x0000000607048290 */ /* 0x000fe4000fffe1ff */
[----:B------:R-:W-:Y:S02]  /*5e00*/  @!UP0 UIADD3 UR6, UPT, UPT, UR7, -UR6, URZ ;  /* 0x8000000607068290 */ /* 0x000fe4000fffe0ff */
[----:B------:R-:W-:Y:S02]  /*5e10*/  @!UP0 UIMAD UR38, UR4, UR5, UR38 ;  /* 0x00000005042682a4 */ /* 0x000fe4000f8e0226 */
[----:B------:R-:W-:Y:S02]  /*5e20*/  @!UP0 UIMAD UR37, UR6, UR14, UR37 ;  /* 0x0000000e062582a4 */ /* 0x000fe4000f8e0225 */
[----:B------:R-:W-:Y:S09]  /*5e30*/  ULOP3.LUT UP0, URZ, UR63, 0x1b0, URZ, 0xc0, !UPT ;  /* 0x000001b03fff7892 */ /* 0x000ff2000f80c0ff */
[----:B------:R-:W-:Y:S05]  /*5e40*/  BRA.U !UP0, `(.L_x_102) ;  /* 0x0000000108407547 */ /* 0x000fea000b800000 */
[----:B------:R-:W2:Y:S01]  /*5e50*/  LDCU.64 UR8, c[0x4][0x80] ;  /* 0x01001000ff0877ac */ /* 0x000ea20008000a00 */
[----:B------:R-:W-:Y:S01]  /*5e60*/  MOV R3, 0x0 ;  /* 0x0000000000037802 */ /* 0x000fe20000000f00 */
[----:B------:R-:W-:Y:S02]  /*5e70*/  HFMA2 R12, -RZ, RZ, 0, 5.9604644775390625e-08 ;  /* 0x00000001ff0c7431 */ /* 0x000fe400000001ff */
[----:B------:R-:W-:Y:S02]  /*5e80*/  IMAD.MOV.U32 R8, RZ, RZ, 0x70 ;  /* 0x00000070ff087424 */ /* 0x000fe400078e00ff */
[----:B------:R-:W-:Y:S01]  /*5e90*/  IMAD.MOV.U32 R13, RZ, RZ, RZ ;  /* 0x000000ffff0d7224 */ /* 0x000fe200078e00ff */
[----:B------:R-:W3:Y:S01]  /*5ea0*/  LDCU.64 UR6, c[0x4][0x88] ;  /* 0x01001100ff0677ac */ /* 0x000ee20008000a00 */
[----:B------:R-:W4:Y:S01]  /*5eb0*/  LDC.64 R2, c[0x4][R3] ;  /* 0x0100000003027b82 */ /* 0x000f220000000a00 */
[----:B------:R-:W1:Y:S01]  /*5ec0*/  LDCU.64 UR4, c[0x4][0x8] ;  /* 0x01000100ff0477ac */ /* 0x000e620008000a00 */
[----:B--2---:R-:W-:Y:S01]  /*5ed0*/  MOV R5, UR9 ;  /* 0x0000000900057c02 */ /* 0x004fe20008000f00 */
[----:B------:R-:W-:Y:S01]  /*5ee0*/  IMAD.U32 R4, RZ, RZ, UR8 ;  /* 0x00000008ff047e24 */ /* 0x000fe2000f8e00ff */
[----:B---3--:R-:W-:Y:S01]  /*5ef0*/  MOV R7, UR7 ;  /* 0x0000000700077c02 */ /* 0x008fe20008000f00 */
[----:B------:R-:W-:Y:S01]  /*5f00*/  IMAD.U32 R6, RZ, RZ, UR6 ;  /* 0x00000006ff067e24 */ /* 0x000fe2000f8e00ff */
[----:B-1----:R-:W-:Y:S01]  /*5f10*/  MOV R11, UR5 ;  /* 0x00000005000b7c02 */ /* 0x002fe20008000f00 */
[----:B------:R-:W-:Y:S02]  /*5f20*/  IMAD.U32 R10, RZ, RZ, UR4 ;  /* 0x00000004ff0a7e24 */ /* 0x000fe4000f8e00ff */
[----:B------:R-:W-:Y:S07]  /*5f30*/  LEPC R20, `(.L_x_102) ;  /* 0x000000001014794e */ /* 0x000fee0000000000 */
[----:B----45:R-:W-:Y:S05]  /*5f40*/  CALL.ABS.NOINC R2 ;  /* 0x0000000002007343 */ /* 0x030fea0003c00000 */
.L_x_102:
[----:B------:R-:W-:Y:S01]  /*5f50*/  LOP3.LUT P0, RZ, R94, 0x1b0, RZ, 0xc0, !PT ;  /* 0x000001b05eff7812 */ /* 0x000fe2000780c0ff */
[----:B------:R-:W-:Y:S11]  /*5f60*/  BSSY.RECONVERGENT B6, `(.L_x_103) ;  /* 0x0000013000067945 */ /* 0x000ff60003800200 */
[----:B------:R-:W-:Y:S01]  /*5f70*/  @!UPT UIADD3 URZ, UPT, UPT, URZ, URZ, URZ ;  /* 0x000000fffffff290 */ /* 0x000fe2000fffe0ff */
[----:B------:R-:W-:Y:S05]  /*5f80*/  @!P0 BRA `(.L_x_104) ;  /* 0x0000000000408947 */ /* 0x000fea0003800000 */
        /* <DEDUP_REMOVED lines=16> */
.L_x_104:
[----:B------:R-:W-:Y:S05]  /*6090*/  BSYNC.RECONVERGENT B6 ;  /* 0x0000000000067941 */ /* 0x000fea0003800200 */
.L_x_103:
[----:B------:R-:W-:Y:S01]  /*60a0*/  R2UR UR4, R86 ;  /* 0x00000000560472ca */ /* 0x000fe200000e0000 */
[----:B------:R-:W-:Y:S01]  /*60b0*/  UISETP.NE.U32.AND UP0, UPT, UR60, URZ, UPT ;  /* 0x000000ff3c00728c */ /* 0x000fe2000bf05070 */
[----:B------:R-:W-:Y:S02]  /*60c0*/  ISETP.NE.U32.AND P4, PT, R82, RZ, PT ;  /* 0x000000ff5200720c */ /* 0x000fe40003f85070 */
[----:B------:R-:W-:Y:S01]  /*60d0*/  ISETP.NE.U32.AND P2, PT, RZ, UR46, PT ;  /* 0x0000002eff007c0c */ /* 0x000fe2000bf45070 */
[----:B------:R-:W-:Y:S01]  /*60e0*/  UISETP.NE.AND.EX UP1, UPT, UR61, URZ, UPT, UP0 ;  /* 0x000000ff3d00728c */ /* 0x000fe2000bf25300 */
[----:B------:R-:W-:Y:S01]  /*60f0*/  ISETP.NE.AND.EX P4, PT, R83, RZ, PT, P4 ;  /* 0x000000ff5300720c */ /* 0x000fe20003f85340 */
[----:B------:R-:W-:Y:S01]  /*6100*/  UPLOP3.LUT UP0, UPT, UPT, UPT, UPT, 0x40, 0x4 ;  /* 0x000000000004789c */ /* 0x000fe20003f0e870 */
[----:B------:R-:W-:Y:S05]  /*6110*/  ISETP.NE.AND.EX P2, PT, RZ, UR47, PT, P2 ;  /* 0x0000002fff007c0c */ /* 0x000fea000bf45320 */
[----:B------:R-:W-:Y:S06]  /*6120*/  UISETP.NE.AND UP2, UPT, UR4, URZ, UPT ;  /* 0x000000ff0400728c */ /* 0x000fec000bf45270 */
[----:B------:R-:W-:Y:S05]  /*6130*/  PLOP3.LUT P1, PT, PT, PT, UP2, 0x80, 0x8 ;  /* 0x000000000008781c */ /* 0x000fea0003f2f028 */
[----:B------:R-:W-:Y:S06]  /*6140*/  @UP2 UPLOP3.LUT UP0, UPT, UPT, UPT, UP1, 0x80, 0x8 ;  /* 0x000000000008289c */ /* 0x000fec0003f0f010 */
[----:B------:R-:W-:Y:S01]  /*6150*/  PLOP3.LUT P0, PT, PT, PT, UP0, 0x80, 0x8 ;  /* 0x000000000008781c */ /* 0x000fe20003f0f008 */
[----:B------:R-:W-:Y:S01]  /*6160*/  @!UPT UIADD3 URZ, UPT, UPT, URZ, URZ, URZ ;  /* 0x000000fffffff290 */ /* 0x000fe2000fffe0ff */
[----:B------:R-:W-:Y:S11]  /*6170*/  BRA.U !UP1, `(.L_x_105) ;  /* 0x00000001093c7547 */ /* 0x000ff6000b800000 */
[----:B------:R-:W-:Y:S01]  /*6180*/  UISETP.NE.U32.AND UP0, UPT, UR46, URZ, UPT ;  /* 0x000000ff2e00728c */ /* 0x000fe2000bf05070 */
[----:B-1----:R-:W-:Y:S01]  /*6190*/  HFMA2 R0, -RZ, RZ, 0, 5.9604644775390625e-08 ;  /* 0x00000001ff007431 */ /* 0x002fe200000001ff */
[----:B------:R-:W1:Y:S01]  /*61a0*/  LDCU.64 UR8, c[0x0][0x358] ;  /* 0x00006b00ff0877ac */ /* 0x000e620008000a00 */
[----:B------:R-:W-:Y:S01]  /*61b0*/  IMAD.MOV.U32 R84, RZ, RZ, 0x1 ;  /* 0x00000001ff547424 */ /* 0x000fe200078e00ff */
[----:B------:R-:W-:Y:S06]  /*61c0*/  UISETP.NE.AND.EX UP0, UPT, UR47, URZ, UPT, UP0 ;  /* 0x000000ff2f00728c */ /* 0x000fec000bf05300 */
        /* <DEDUP_REMOVED lines=9> */
[----:B--23--:R-:W-:Y:S02]  /*6260*/  @!P3 IMAD.U32 R41, RZ, RZ, UR4 ;  /* 0x00000004ff29be24 */ /* 0x00cfe4000f8e00ff */
.L_x_105:
[----:B------:R-:W-:Y:S05]  /*6270*/  @!P4 BRA `(.L_x_106) ;  /* 0x000000000024c947 */ /* 0x000fea0003800000 */
[----:B------:R-:W-:Y:S01]  /*6280*/  ISETP.NE.U32.AND P3, PT, R80, RZ, PT ;  /* 0x000000ff5000720c */ /* 0x000fe20003f65070 */
[----:B------:R-:W2:Y:S03]  /*6290*/  LDCU.64 UR4, c[0x0][0x358] ;  /* 0x00006b00ff0477ac */ /* 0x000ea60008000a00 */
[----:B------:R-:W-:Y:S11]  /*62a0*/  ISETP.NE.AND.EX P3, PT, R81, RZ, PT, P3 ;  /* 0x000000ff5100720c */ /* 0x000ff60003f65330 */
[----:B------:R-:W-:Y:S02]  /*62b0*/  @!UPT UIADD3 URZ, UPT, UPT, URZ, URZ, URZ ;  /* 0x000000fffffff290 */ /* 0x000fe4000fffe0ff */
[----:B------:R-:W3:Y:S01]  /*62c0*/  @P3 LDC.64 R2, c[0x0][0x8a8] ;  /* 0x00022a00ff023b82 */ /* 0x000ee20000000a00 */
[----:B-1----:R-:W-:Y:S04]  /*62d0*/  @P3 IMAD R0, R82, UR36, RZ ;  /* 0x0000002452003c24 */ /* 0x002fe8000f8e02ff */
[----:B---3--:R-:W-:Y:S05]  /*62e0*/  @P3 IMAD.WIDE R2, R0, 0x4, R2 ;  /* 0x0000000400023825 */ /* 0x008fea00078e0202 */
[----:B--2--5:R2:W5:Y:S02]  /*62f0*/  @P3 LDG.E R38, desc[UR4][R2.64] ;  /* 0x0000000402263981 */ /* 0x024564000c1e1900 */
[----:B--2---:R-:W3:Y:S02]  /*6300*/  @!P3 LDC R38, c[0x0][0x8a0] ;  /* 0x00022800ff26bb82 */ /* 0x004ee40000000800 */
.L_x_106:
[----:B-----5:R-:W-:Y:S01]  /*6310*/  FSETP.NEU.AND P4, PT, R41, RZ, PT ;  /* 0x000000ff2900720b */ /* 0x020fe20003f8d000 */
[----:B------:R-:W-:Y:S01]  /*6320*/  BSSY B1, `(.L_x_107) ;  /* 0x0000042000017945 */ /* 0x000fe20003800000 */
[----:B------:R-:W-:Y:S01]  /*6330*/  SEL R5, RZ, 0xffffffff, P2 ;  /* 0xffffffffff057807 */ /* 0x000fe20001000000 */
[----:B------:R-:W-:Y:S01]  /*6340*/  IMAD.MOV.U32 R102, RZ, RZ, 0x1 ;  /* 0x00000001ff667424 */ /* 0x000fe200078e00ff */
[----:B------:R-:W-:Y:S02]  /*6350*/  LOP3.LUT P3, RZ, R84, 0xff, RZ, 0xc0, !PT ;  /* 0x000000ff54ff7812 */ /* 0x000fe4000786c0ff */
[----:B------:R-:W-:Y:S02]  /*6360*/  CS2R R78, SRZ ;  /* 0x00000000004e7805 */ /* 0x000fe4000001ff00 */
[----:B------:R-:W-:Y:S02]  /*6370*/  @P1 SEL R4, RZ, 0xffffffff, P4 ;  /* 0xffffffffff041807 */ /* 0x000fe40002000000 */
[----:B------:R-:W-:Y:S02]  /*6380*/  CS2R R76, SRZ ;  /* 0x00000000004c7805 */ /* 0x000fe4000001ff00 */
[----:B------:R-:W-:Y:S02]  /*6390*/  LEA R2, R90, UR44, 0x3 ;  /* 0x0000002c5a027c11 */ /* 0x000fe4000f8e18ff */
[----:B------:R-:W-:Y:S02]  /*63a0*/  CS2R R74, SRZ ;  /* 0x00000000004a7805 */ /* 0x000fe4000001ff00 */
[----:B------:R-:W-:Y:S02]  /*63b0*/  @P0 SEL R4, R5, R4, !P3 ;  /* 0x0000000405040207 */ /* 0x000fe40005800000 */
[----:B------:R-:W-:Y:S02]  /*63c0*/  CS2R R72, SRZ ;  /* 0x0000000000487805 */ /* 0x000fe4000001ff00 */
[----:B------:R-:W-:Y:S02]  /*63d0*/  LEA R100, R36, UR44, 0x3 ;  /* 0x0000002c24647c11 */ /* 0x000fe4000f8e18ff */
[----:B------:R-:W-:Y:S02]  /*63e0*/  @P1 LOP3.LUT R4, R4, 0x1, RZ, 0xc0, !PT ;  /* 0x0000000104041812 */ /* 0x000fe400078ec0ff */
[----:B------:R-:W-:Y:S02]  /*63f0*/  SHF.L.U32 R3, R92, 0x1f, RZ ;  /* 0x0000001f5c037819 */ /* 0x000fe400000006ff */
[----:B------:R-:W-:Y:S02]  /*6400*/  ISETP.NE.U32.OR P6, PT, R4, 0x1, !P1 ;  /* 0x000000010400780c */ /* 0x000fe40004fc5470 */
[----:B------:R-:W-:Y:S02]  /*6410*/  PLOP3.LUT P2, PT, PT, PT, UP1, 0x80, 0x8 ;  /* 0x000000000008781c */ /* 0x000fe40003f4f018 */
[C---:B------:R-:W-:Y:S02]  /*6420*/  LEA.HI R39, R36.reuse, R36, RZ, 0x1 ;  /* 0x0000002424277211 */ /* 0x040fe400078f08ff */
[----:B------:R-:W-:Y:S02]  /*6430*/  SEL R4, RZ, 0xffffffff, P4 ;  /* 0xffffffffff047807 */ /* 0x000fe40002000000 */
[----:B------:R-:W-:Y:S01]  /*6440*/  P2R R96, PR, RZ, 0x40 ;  /* 0x00000040ff607803 */ /* 0x000fe20000000000 */
[C---:B-1----:R-:W-:Y:S01]  /*6450*/  IMAD.SHL.U32 R0, R39.reuse, 0x40, RZ ;  /* 0x0000004027007824 */ /* 0x042fe200078e00ff */
[----:B------:R-:W-:Y:S03]  /*6460*/  LOP3.LUT R39, R39, 0xffe, RZ, 0xc0, !PT ;  /* 0x00000ffe27277812 */ /* 0x000fe600078ec0ff */
[----:B------:R-:W-:Y:S02]  /*6470*/  @P6 SHF.L.U32 R7, R89, 0x1f, RZ ;  /* 0x0000001f59076819 */ /* 0x000fe400000006ff */
[----:B------:R-:W-:Y:S01]  /*6480*/  @P2 SEL R4, R5, R4, !P3 ;  /* 0x0000000405042207 */ /* 0x000fe20005800000 */
[----:B------:R-:W-:Y:S01]  /*6490*/  IMAD.IADD R39, R36, 0x1, -R39 ;  /* 0x0000000124277824 */ /* 0x000fe200078e0a27 */
[----:B------:R-:W1:Y:S01]  /*64a0*/  @P6 SYNCS.PHASECHK.TRANS64.TRYWAIT P1, [R2+URZ+0x110], R7 ;  /* 0x00011007020065a7 */ /* 0x000e6200080211ff */
[----:B------:R-:W-:Y:S02]  /*64b0*/  LOP3.LUT R0, R0, 0xffffff80, RZ, 0xc0, !PT ;  /* 0xffffff8000007812 */ /* 0x000fe400078ec0ff */
[----:B------:R-:W-:Y:S03]  /*64c0*/  LOP3.LUT R4, R4, 0x1, RZ, 0xc0, !PT ;  /* 0x0000000104047812 */ /* 0x000fe600078ec0ff */
[----:B------:R-:W-:Y:S01]  /*64d0*/  IMAD.IADD R0, R37, 0x1, R0 ;  /* 0x0000000125007824 */ /* 0x000fe200078e0200 */
[----:B------:R-:W-:Y:S03]  /*64e0*/  ISETP.NE.U32.AND P5, PT, R4, 0x1, PT ;  /* 0x000000010400780c */ /* 0x000fe60003fa5070 */
[----:B------:R-:W-:Y:S01]  /*64f0*/  IMAD R39, R39, 0x100000, R0 ;  /* 0x0010000027277824 */ /* 0x000fe200078e0200 */
[----:B------:R-:W-:Y:S01]  /*6500*/  P2R R103, PR, RZ, 0x20 ;  /* 0x00000020ff677803 */ /* 0x000fe20000000000 */
[----:B------:R2:W4:Y:S01]  /*6510*/  SYNCS.PHASECHK.TRANS64.TRYWAIT P0, [R100+URZ+0x160], R3 ;  /* 0x00016003640075a7 */ /* 0x00052200080011ff */
[----:B-1----:R-:W-:Y:S01]  /*6520*/  @P6 SEL R102, RZ, 0x1, !P1 ;  /* 0x00000001ff666807 */ /* 0x002fe20004800000 */
[----:B--2---:R-:W-:Y:S06]  /*6530*/  @!P6 BRA `(.L_x_108) ;  /* 0x000000000080e947 */ /* 0x004fec0003800000 */
[----:B------:R-:W-:Y:S01]  /*6540*/  @P5 IMAD R6, R90, 0x1000, R71 ;  /* 0x000010005a065824 */ /* 0x000fe200078e0247 */
[----:B------:R-:W1:Y:S01]  /*6550*/  S2R R0, SR_CgaCtaId ;  /* 0x0000000000007919 */ /* 0x000e620000008800 */
[----:B------:R-:W-:Y:S01]  /*6560*/  ISETP.NE.AND P1, PT, R102, RZ, PT ;  /* 0x000000ff6600720c */ /* 0x000fe20003f25270 */
[----:B------:R-:W-:Y:S01]  /*6570*/  BSSY B0, `(.L_x_109) ;  /* 0x000000b000007945 */ /* 0x000fe20003800000 */
[----:B------:R-:W-:Y:S01]  /*6580*/  @P5 VIADD R4, R6, UR44 ;  /* 0x0000002c06045c36 */ /* 0x000fe20008000000 */
[----:B------:R-:W-:Y:S02]  /*6590*/  CS2R R74, SRZ ;  /* 0x00000000004a7805 */ /* 0x000fe4000001ff00 */
[----:B------:R-:W-:Y:S02]  /*65a0*/  CS2R R72, SRZ ;  /* 0x0000000000487805 */ /* 0x000fe4000001ff00 */
[----:B------:R-:W-:Y:S01]  /*65b0*/  CS2R R78, SRZ ;  /* 0x00000000004e7805 */ /* 0x000fe2000001ff00 */
[----:B------:R-:W-:Y:S01]  /*65c0*/  @P5 IMAD R4, R93, -0x10, R4 ;  /* 0xfffffff05d045824 */ /* 0x000fe200078e0204 */
[----:B------:R-:W-:Y:S04]  /*65d0*/  CS2R R76, SRZ ;  /* 0x00000000004c7805 */ /* 0x000fe8000001ff00 */
[----:B------:R-:W-:Y:S05]  /*65e0*/  @P1 BRA `(.L_x_110) ;  /* 0x00000000000c1947 */ /* 0x000fea0003800000 */
[----:B------:R-:W-:Y:S04]  /*65f0*/  SHF.L.U32 R5, R89, 0x1f, RZ ;  /* 0x0000001f59057819 */ /* 0x000fe800000006ff */
[----:B------:R-:W2:Y:S02]  /*6600*/  SYNCS.PHASECHK.TRANS64.TRYWAIT P1, [R2+URZ+0x110], R5 ;  /* 0x00011005020075a7 */ /* 0x000ea400080211ff */
[----:B--2---:R-:W-:Y:S05]  /*6610*/  @!P1 BRA `(.L_x_111) ;  /* 0x00000028002c9947 */ /* 0x004fea0003800000 */
.L_x_110:
[----:B------:R-:W-:Y:S05]  /*6620*/  BSYNC B0 ;  /* 0x0000000000007941 */ /* 0x000fea0003800000 */
.L_x_109:
[----:B------:R-:W-:Y:S01]  /*6630*/  ISETP.NE.AND P1, PT, R103, RZ, PT ;  /* 0x000000ff6700720c */ /* 0x000fe20003f25270 */
[----:B--2---:R-:W-:Y:S02]  /*6640*/  VIADD R5, R2, 0x120 ;  /* 0x0000012002057836 */ /* 0x004fe40000000000 */
[----:B------:R-:W-:Y:S03]  /*6650*/  VIADD R90, R90, 0x1 ;  /* 0x000000015a5a7836 */ /* 0x000fe60000000000 */
[----:B-1----:R-:W-:Y:S07]  /*6660*/  PRMT R0, R0, 0x654, R5 ;  /* 0x0000065400007816 */ /* 0x002fee0000000005 */
[----:B------:R1:W2:Y:S04]  /*6670*/  @P1 LDS.128 R72, [R6+UR44+0x200] ;  /* 0x0002002c06481984 */ /* 0x0002a80008000c00 */
[----:B------:R1:W1:Y:S01]  /*6680*/  @P1 LDS.128 R76, [R4+0x210] ;  /* 0x00021000044c1984 */ /* 0x0002620000000c00 */
[C---:B------:R-:W-:Y:S01]  /*6690*/  ISETP.NE.AND P1, PT, R90.reuse, 0x2, PT ;  /* 0x000000025a00780c */ /* 0x040fe20003f25270 */
[----:B------:R-:W-:Y:S01]  /*66a0*/  @!PT LDS RZ, [RZ] ;  /* 0x00000000fffff984 */ /* 0x000fe20000000800 */
[----:B------:R-:W-:Y:S01]  /*66b0*/  @!PT LDS RZ, [RZ] ;  /* 0x00000000fffff984 */ /* 0x000fe20000000800 */
[----:B------:R-:W-:Y:S01]  /*66c0*/  @!PT LDS RZ, [RZ] ;  /* 0x00000000fffff984 */ /* 0x000fe20000000800 */
[----:B------:R-:W-:Y:S01]  /*66d0*/  @!PT LDS RZ, [RZ] ;  /* 0x00000000fffff984 */ /* 0x000fe20000000800 */
[----:B------:R5:W-:Y:S06]  /*66e0*/  MEMBAR.ALL.CTA ;  /* 0x0000000000007992 */ /* 0x000bec0000008000 */
[----:B-----5:R-:W5:Y:S01]  /*66f0*/  FENCE.VIEW.ASYNC.S ;  /* 0x00000000000073c6 */ /* 0x020f620000000000 */
[----:B------:R-:W-:Y:S01]  /*6700*/  SEL R90, R90, RZ, P1 ;  /* 0x000000ff5a5a7207 */ /* 0x000fe20000800000 */
[----:B-----5:R5:W-:Y:S02]  /*6710*/  SYNCS.ARRIVE.TRANS64.RED.A1T0 RZ, [R0+URZ], RZ ;  /* 0x000000ff00ff79a7 */ /* 0x020be400081004ff */
[----:B-----5:R-:W-:Y:S04]  /*6720*/  SEL R0, RZ, 0x1, P1 ;  /* 0x00000001ff007807 */ /* 0x020fe80000800000 */
[----:B--2---:R-:W-:Y:S02]  /*6730*/  LOP3.LUT R89, R89, R0, RZ, 0x3c, !PT ;  /* 0x0000000059597212 */ /* 0x004fe400078e3cff */
.L_x_108:
[----:B------:R-:W-:Y:S05]  /*6740*/  BSYNC B1 ;  /* 0x0000000000017941 */ /* 0x000fea0003800000 */
.L_x_107:
[----:B------:R-:W-:Y:S04]  /*6750*/  SHF.R.U32.HI R0, RZ, 0x15, R39 ;  /* 0x00000015ff007819 */ /* 0x000fe80000011627 */
[----:B------:R-:W-:Y:S01]  /*6760*/  LOP3.LUT P1, RZ, R0, 0x3, R85, 0x48, !PT ;  /* 0x0000000300ff7812 */ /* 0x000fe20007824855 */
[----:B------:R-:W-:Y:S01]  /*6770*/  @!UPT UIADD3 URZ, UPT, UPT, URZ, URZ, URZ ;  /* 0x000000fffffff290 */ /* 0x000fe2000fffe0ff */
[----:B----4-:R-:W-:Y:S11]  /*6780*/  @P0 BRA `(.L_x_112) ;  /* 0x0000000000080947 */ /* 0x010ff60003800000 */
[----:B------:R-:W2:Y:S02]  /*6790*/  SYNCS.PHASECHK.TRANS64.TRYWAIT P0, [R100+URZ+0x160], R3 ;  /* 0x00016003640075a7 */ /* 0x000ea400080011ff */
[----:B--2---:R-:W-:Y:S05]  /*67a0*/  @!P0 BRA `(.L_x_113) ;  /* 0x0000002400dc8947 */ /* 0x004fea0003800000 */
.L_x_112:
[----:B------:R-:W-:Y:S05]  /*67b0*/  @!P1 BRA `(.L_x_114) ;  /* 0x0000000000409947 */ /* 0x000fea0003800000 */
[----:B------:R-:W4:Y:S01]  /*67c0*/  LDCU.64 UR8, c[0x4][0x70] ;  /* 0x01000e00ff0877ac */ /* 0x000f220008000a00 */
[----:B--2---:R-:W-:Y:S01]  /*67d0*/  MOV R3, 0x0 ;  /* 0x0000000000037802 */ /* 0x004fe20000000f00 */
[----:B------:R-:W-:Y:S02]  /*67e0*/  HFMA2 R12, -RZ, RZ, 0, 5.9604644775390625e-08 ;  /* 0x00000001ff0c7431 */ /* 0x000fe400000001ff */
[----:B------:R-:W-:Y:S02]  /*67f0*/  IMAD.MOV.U32 R8, RZ, RZ, 0x192 ;  /* 0x00000192ff087424 */ /* 0x000fe400078e00ff */
[----:B------:R-:W-:Y:S01]  /*6800*/  IMAD.MOV.U32 R13, RZ, RZ, RZ ;  /* 0x000000ffff0d7224 */ /* 0x000fe200078e00ff */
[----:B------:R-:W2:Y:S01]  /*6810*/  LDCU.64 UR6, c[0x4][0x78] ;  /* 0x01000f00ff0677ac */ /* 0x000ea20008000a00 */
[----:B------:R-:W3:Y:S01]  /*6820*/  LDC.64 R2, c[0x4][R3] ;  /* 0x0100000003027b82 */ /* 0x000ee20000000a00 */
[----:B------:R-:W5:Y:S01]  /*6830*/  LDCU.64 UR4, c[0x4][0x10] ;  /* 0x01000200ff0477ac */ /* 0x000f620008000a00 */
[----:B----4-:R-:W-:Y:S01]  /*6840*/  MOV R5, UR9 ;  /* 0x0000000900057c02 */ /* 0x010fe20008000f00 */
[----:B-1----:R-:W-:Y:S01]  /*6850*/  IMAD.U32 R4, RZ, RZ, UR8 ;  /* 0x00000008ff047e24 */ /* 0x002fe2000f8e00ff */
[----:B--2---:R-:W-:Y:S01]  /*6860*/  MOV R7, UR7 ;  /* 0x0000000700077c02 */ /* 0x004fe20008000f00 */
[----:B------:R-:W-:Y:S01]  /*6870*/  IMAD.U32 R6, RZ, RZ, UR6 ;  /* 0x00000006ff067e24 */ /* 0x000fe2000f8e00ff */
[----:B-----5:R-:W-:Y:S01]  /*6880*/  MOV R11, UR5 ;  /* 0x00000005000b7c02 */ /* 0x020fe20008000f00 */
[----:B------:R-:W-:Y:S02]  /*6890*/  IMAD.U32 R10, RZ, RZ, UR4 ;  /* 0x00000004ff0a7e24 */ /* 0x000fe4000f8e00ff */
[----:B------:R-:W-:Y:S07]  /*68a0*/  LEPC R20, `(.L_x_114) ;  /* 0x000000001014794e */ /* 0x000fee0000000000 */
[----:B---3--:R-:W-:Y:S05]  /*68b0*/  CALL.ABS.NOINC R2 ;  /* 0x0000000002007343 */ /* 0x008fea0003c00000 */
.L_x_114:
[-C--:B------:R-:W-:Y:S01]  /*68c0*/  F2FP.F16.E5M2.UNPACK_B R42, R72.reuse ;  /* 0x00000048ff2a723e */ /* 0x080fe200020004ff */
[----:B------:R-:W-:Y:S05]  /*68d0*/  WARPSYNC.ALL ;  /* 0x0000000000007948 */ /* 0x000fea0003800000 */
[----:B------:R-:W-:Y:S01]  /*68e0*/  R2UR UR4, R39 ;  /* 0x00000000270472ca */ /* 0x000fe200000e0000 */
[--C-:B------:R-:W-:Y:S01]  /*68f0*/  HADD2.F32 R40, -RZ, R42.reuse.H0_H0 ;  /* 0x2000002aff287230 */ /* 0x100fe20000004100 */
[----:B------:R-:W-:Y:S01]  /*6900*/  F2FP.F16.E5M2.UNPACK_B R43, R72.H1 ;  /* 0x00000048ff2b723e */ /* 0x000fe200030004ff */
[----:B------:R-:W-:Y:S01]  /*6910*/  HADD2.F32 R42, -RZ, R42.H1_H1 ;  /* 0x3000002aff2a7230 */ /* 0x000fe20000004100 */
[-C--:B------:R-:W-:Y:S01]  /*6920*/  F2FP.F16.E5M2.UNPACK_B R45, R73.reuse ;  /* 0x00000049ff2d723e */ /* 0x080fe200020004ff */
[----:B------:R-:W-:Y:S01]  /*6930*/  BSSY.RECONVERGENT B0, `(.L_x_115) ;  /* 0x0000099000007945 */ /* 0x000fe20003800200 */
[----:B------:R-:W-:Y:S01]  /*6940*/  F2FP.F16.E5M2.UNPACK_B R47, R73.H1 ;  /* 0x00000049ff2f723e */ /* 0x000fe200030004ff */
[--C-:B------:R-:W-:Y:S01]  /*6950*/  HADD2.F32 R44, -RZ, R43.reuse.H0_H0 ;  /* 0x2000002bff2c7230 */ /* 0x100fe20000004100 */
[-C--:B------:R-:W-:Y:S01]  /*6960*/  F2FP.F16.E5M2.UNPACK_B R49, R74.reuse ;  /* 0x0000004aff31723e */ /* 0x080fe200020004ff */
[----:B------:R-:W-:Y:S01]  /*6970*/  HADD2.F32 R46, -RZ, R43.H1_H1 ;  /* 0x3000002bff2e7230 */ /* 0x000fe20000004100 */
[----:B------:R-:W-:Y:S01]  /*6980*/  F2FP.F16.E5M2.UNPACK_B R51, R74.H1 ;  /* 0x0000004aff33723e */ /* 0x000fe200030004ff */
[--C-:B------:R-:W-:Y:S01]  /*6990*/  HADD2.F32 R43, -RZ, R45.reuse.H0_H0 ;  /* 0x2000002dff2b7230 */ /* 0x100fe20000004100 */
[-C--:B------:R-:W-:Y:S01]  /*69a0*/  F2FP.F16.E5M2.UNPACK_B R53, R75.reuse ;  /* 0x0000004bff35723e */ /* 0x080fe200020004ff */
[----:B-1----:R-:W-:Y:S01]  /*69b0*/  LDTM.16dp32bit_t0_t15.x32 R4, tmem[UR4] ;  /* 0x00000004000479ee */ /* 0x002fe20008a80000 */
[----:B------:R-:W3:Y:S01]  /*69c0*/  LDTM.16dp32bit_t16_t31.x32 R4, tmem[UR4+0x20] ;  /* 0x00002004000479ee */ /* 0x000ee20008aa0000 */
[----:B------:R-:W-:Y:S01]  /*69d0*/  ISETP.NE.AND P6, PT, R96, RZ, PT ;  /* 0x000000ff6000720c */ /* 0x000fe20003fc5270 */
[----:B------:R-:W-:Y:S01]  /*69e0*/  HADD2.F32 R48, -RZ, R45.H1_H1 ;  /* 0x3000002dff307230 */ /* 0x000fe20000004100 */
[----:B------:R-:W-:Y:S01]  /*69f0*/  IADD3 R109, PT, PT, R71, UR44, RZ ;  /* 0x0000002c476d7c10 */ /* 0x000fe2000fffe0ff */
[----:B------:R-:W-:Y:S01]  /*6a00*/  HADD2.F32 R52, -RZ, R49.H1_H1 ;  /* 0x30000031ff347230 */ /* 0x000fe20000004100 */
[----:B------:R-:W-:Y:S01]  /*6a10*/  SHF.L.U32 R108, R88, 0x4, RZ ;  /* 0x00000004586c7819 */ /* 0x000fe200000006ff */
[----:B------:R-:W-:Y:S01]  /*6a20*/  HADD2.F32 R56, -RZ, R53.H1_H1 ;  /* 0x30000035ff387230 */ /* 0x000fe20000004100 */
[----:B------:R-:W-:Y:S01]  /*6a30*/  F2FP.F16.E5M2.UNPACK_B R55, R75.H1 ;  /* 0x0000004bff37723e */ /* 0x000fe200030004ff */
[--C-:B------:R-:W-:Y:S01]  /*6a40*/  HADD2.F32 R45, -RZ, R47.reuse.H0_H0 ;  /* 0x2000002fff2d7230 */ /* 0x100fe20000004100 */
[----:B------:R-:W-:Y:S01]  /*6a50*/  IADD3 R101, PT, PT, R109, R108, RZ ;  /* 0x0000006c6d657210 */ /* 0x000fe20007ffe0ff */
[----:B------:R-:W-:Y:S01]  /*6a60*/  HADD2.F32 R50, -RZ, R47.H1_H1 ;  /* 0x3000002fff327230 */ /* 0x000fe20000004100 */
[-C--:B------:R-:W-:Y:S01]  /*6a70*/  F2FP.F16.E5M2.UNPACK_B R57, R76.reuse ;  /* 0x0000004cff39723e */ /* 0x080fe200020004ff */
[----:B------:R-:W-:Y:S01]  /*6a80*/  HADD2.F32 R47, -RZ, R49.H0_H0 ;  /* 0x20000031ff2f7230 */ /* 0x000fe20000004100 */
[----:B------:R-:W-:Y:S01]  /*6a90*/  F2FP.F16.E5M2.UNPACK_B R59, R76.H1 ;  /* 0x0000004cff3b723e */ /* 0x000fe200030004ff */
[----:B------:R-:W-:Y:S01]  /*6aa0*/  HADD2.F32 R49, -RZ, R51.H0_H0 ;  /* 0x20000033ff317230 */ /* 0x000fe20000004100 */
[-C--:B------:R-:W-:Y:S01]  /*6ab0*/  F2FP.F16.E5M2.UNPACK_B R61, R77.reuse ;  /* 0x0000004dff3d723e */ /* 0x080fe200020004ff */
[----:B------:R-:W-:Y:S01]  /*6ac0*/  HADD2.F32 R60, -RZ, R57.H1_H1 ;  /* 0x30000039ff3c7230 */ /* 0x000fe20000004100 */
[----:B------:R-:W-:Y:S01]  /*6ad0*/  F2FP.F16.E5M2.UNPACK_B R63, R77.H1 ;  /* 0x0000004dff3f723e */ /* 0x000fe200030004ff */
[----:B------:R-:W-:Y:S01]  /*6ae0*/  HADD2.F32 R54, -RZ, R51.H1_H1 ;  /* 0x30000033ff367230 */ /* 0x000fe20000004100 */
[-C--:B------:R-:W-:Y:S01]  /*6af0*/  F2FP.F16.E5M2.UNPACK_B R65, R78.reuse ;  /* 0x0000004eff41723e */ /* 0x080fe200020004ff */
[----:B------:R-:W-:Y:S01]  /*6b00*/  HADD2.F32 R51, -RZ, R53.H0_H0 ;  /* 0x20000035ff337230 */ /* 0x000fe20000004100 */
[----:B------:R-:W-:Y:S01]  /*6b10*/  F2FP.F16.E5M2.UNPACK_B R67, R78.H1 ;  /* 0x0000004eff43723e */ /* 0x000fe200030004ff */
[----:B------:R-:W-:Y:S01]  /*6b20*/  HADD2.F32 R64, -RZ, R61.H1_H1 ;  /* 0x3000003dff407230 */ /* 0x000fe20000004100 */
[----:B------:R-:W-:Y:S01]  /*6b30*/  ISETP.NE.AND P0, PT, R95, RZ, PT ;  /* 0x000000ff5f00720c */ /* 0x000fe20003f05270 */
[C---:B---3--:R-:W-:Y:S01]  /*6b40*/  FMUL R0, R38.reuse, R4 ;  /* 0x0000000426007220 */ /* 0x048fe20000400000 */
[C---:B------:R-:W-:Y:S01]  /*6b50*/  FMUL R2, R38.reuse, R5 ;  /* 0x0000000526027220 */ /* 0x040fe20000400000 */
[C---:B------:R-:W-:Y:S01]  /*6b60*/  FMUL R4, R38.reuse, R8 ;  /* 0x0000000826047220 */ /* 0x040fe20000400000 */
[C---:B------:R-:W-:Y:S01]  /*6b70*/  FMUL R5, R38.reuse, R9 ;  /* 0x0000000926057220 */ /* 0x040fe20000400000 */
[C---:B------:R-:W-:Y:S01]  /*6b80*/  FFMA R0, R41.reuse, R40, R0 ;  /* 0x0000002829007223 */ /* 0x040fe20000000000 */
[C---:B------:R-:W-:Y:S01]  /*6b90*/  FFMA R2, R41.reuse, R42, R2 ;  /* 0x0000002a29027223 */ /* 0x040fe20000000002 */
[C---:B------:R-:W-:Y:S01]  /*6ba0*/  FMUL R8, R38.reuse, R12 ;  /* 0x0000000c26087220 */ /* 0x040fe20000400000 */
[C---:B------:R-:W-:Y:S01]  /*6bb0*/  FMUL R9, R38.reuse, R13 ;  /* 0x0000000d26097220 */ /* 0x040fe20000400000 */
[C---:B------:R-:W-:Y:S01]  /*6bc0*/  FMUL R12, R38.reuse, R16 ;  /* 0x00000010260c7220 */ /* 0x040fe20000400000 */
[C---:B------:R-:W-:Y:S01]  /*6bd0*/  FMUL R13, R38.reuse, R17 ;  /* 0x00000011260d7220 */ /* 0x040fe20000400000 */
[C---:B------:R-:W-:Y:S01]  /*6be0*/  FMUL R16, R38.reuse, R20 ;  /* 0x0000001426107220 */ /* 0x040fe20000400000 */
[C---:B------:R-:W-:Y:S01]  /*6bf0*/  FMUL R17, R38.reuse, R21 ;  /* 0x0000001526117220 */ /* 0x040fe20000400000 */
[C---:B------:R-:W-:Y:S01]  /*6c00*/  FMUL R20, R38.reuse, R24 ;  /* 0x0000001826147220 */ /* 0x040fe20000400000 */
[C---:B------:R-:W-:Y:S01]  /*6c10*/  FMUL R21, R38.reuse, R25 ;  /* 0x0000001926157220 */ /* 0x040fe20000400000 */
[----:B------:R-:W-:Y:S02]  /*6c20*/  HADD2.F32 R68, -RZ, R65.H1_H1 ;  /* 0x30000041ff447230 */ /* 0x000fe40000004100 */
[C---:B------:R-:W-:Y:S01]  /*6c30*/  FMUL R24, R38.reuse, R28 ;  /* 0x0000001c26187220 */ /* 0x040fe20000400000 */
[C---:B------:R-:W-:Y:S01]  /*6c40*/  FMUL R25, R38.reuse, R29 ;  /* 0x0000001d26197220 */ /* 0x040fe20000400000 */
[C---:B------:R-:W-:Y:S01]  /*6c50*/  FMUL R28, R38.reuse, R32 ;  /* 0x00000020261c7220 */ /* 0x040fe20000400000 */
[C---:B------:R-:W-:Y:S01]  /*6c60*/  FMUL R29, R38.reuse, R33 ;  /* 0x00000021261d7220 */ /* 0x040fe20000400000 */
[C---:B--2---:R-:W-:Y:S01]  /*6c70*/  FMUL R3, R38.reuse, R6 ;  /* 0x0000000626037220 */ /* 0x044fe20000400000 */
[C---:B------:R-:W-:Y:S01]  /*6c80*/  FMUL R7, R38.reuse, R7 ;  /* 0x0000000726077220 */ /* 0x040fe20000400000 */
[C---:B------:R-:W-:Y:S01]  /*6c90*/  FMUL R6, R38.reuse, R10 ;  /* 0x0000000a26067220 */ /* 0x040fe20000400000 */
[C---:B------:R-:W-:Y:S01]  /*6ca0*/  FMUL R11, R38.reuse, R11 ;  /* 0x0000000b260b7220 */ /* 0x040fe20000400000 */
[C---:B------:R-:W-:Y:S01]  /*6cb0*/  FFMA R3, R41.reuse, R44, R3 ;  /* 0x0000002c29037223 */ /* 0x040fe20000000003 */
[C---:B------:R-:W-:Y:S01]  /*6cc0*/  FFMA R7, R41.reuse, R46, R7 ;  /* 0x0000002e29077223 */ /* 0x040fe20000000007 */
[C---:B------:R-:W-:Y:S01]  /*6cd0*/  FFMA R4, R41.reuse, R43, R4 ;  /* 0x0000002b29047223 */ /* 0x040fe20000000004 */
[----:B------:R-:W-:Y:S01]  /*6ce0*/  F2FP.F16.E5M2.UNPACK_B R40, R79 ;  /* 0x0000004fff28723e */ /* 0x000fe200020004ff */
[C---:B------:R-:W-:Y:S01]  /*6cf0*/  FFMA R5, R41.reuse, R48, R5 ;  /* 0x0000003029057223 */ /* 0x040fe20000000005 */
[C---:B------:R-:W-:Y:S01]  /*6d00*/  FFMA R6, R41.reuse, R45, R6 ;  /* 0x0000002d29067223 */ /* 0x040fe20000000006 */
[----:B------:R-:W-:Y:S01]  /*6d10*/  F2FP.F16.E5M2.UNPACK_B R42, R79.H1 ;  /* 0x0000004fff2a723e */ /* 0x000fe200030004ff */
[C---:B------:R-:W-:Y:S01]  /*6d20*/  FFMA R11, R41.reuse, R50, R11 ;  /* 0x00000032290b7223 */ /* 0x040fe2000000000b */
[----:B------:R-:W-:Y:S01]  /*6d30*/  FFMA R8, R41, R47, R8 ;  /* 0x0000002f29087223 */ /* 0x000fe20000000008 */
[----:B------:R-:W-:Y:S01]  /*6d40*/  F2FP.SATFINITE.E5M2.F32.PACK_AB_MERGE_C R97, R7, R3, RZ ;  /* 0x000000030761723e */ /* 0x000fe200048060ff */
[C---:B------:R-:W-:Y:S01]  /*6d50*/  FFMA R9, R41.reuse, R52, R9 ;  /* 0x0000003429097223 */ /* 0x040fe20000000009 */
[----:B------:R-:W-:Y:S01]  /*6d60*/  FMUL R10, R38, R14 ;  /* 0x0000000e260a7220 */ /* 0x000fe20000400000 */
[----:B------:R-:W-:Y:S01]  /*6d70*/  LEA R109, R90, UR44, 0x3 ;  /* 0x0000002c5a6d7c11 */ /* 0x000fe2000f8e18ff */
[----:B------:R-:W-:Y:S01]  /*6d80*/  FMUL R15, R38, R15 ;  /* 0x0000000f260f7220 */ /* 0x000fe20000400000 */
[--C-:B------:R-:W-:Y:S01]  /*6d90*/  HADD2.F32 R53, -RZ, R55.reuse.H0_H0 ;  /* 0x20000037ff357230 */ /* 0x100fe20000004100 */
[----:B------:R-:W-:Y:S01]  /*6da0*/  F2FP.SATFINITE.E5M2.F32.PACK_AB_MERGE_C R96, R2, R0, R97 ;  /* 0x000000000260723e */ /* 0x000fe20004806061 */
[----:B------:R-:W-:Y:S01]  /*6db0*/  FFMA R10, R41, R49, R10 ;  /* 0x00000031290a7223 */ /* 0x000fe2000000000a */
[----:B------:R-:W-:Y:S01]  /*6dc0*/  F2FP.SATFINITE.E5M2.F32.PACK_AB_MERGE_C R97, R11, R6, RZ ;  /* 0x000000060b61723e */ /* 0x000fe200048060ff */
[C---:B------:R-:W-:Y:S01]  /*6dd0*/  FFMA R15, R41.reuse, R54, R15 ;  /* 0x00000036290f7223 */ /* 0x040fe2000000000f */
[C---:B------:R-:W-:Y:S01]  /*6de0*/  FFMA R12, R41.reuse, R51, R12 ;  /* 0x00000033290c7223 */ /* 0x040fe2000000000c */
[----:B------:R-:W-:Y:S01]  /*6df0*/  FFMA R13, R41, R56, R13 ;  /* 0x00000038290d7223 */ /* 0x000fe2000000000d */
[----:B------:R-:W-:Y:S01]  /*6e00*/  F2FP.SATFINITE.E5M2.F32.PACK_AB_MERGE_C R97, R5, R4, R97 ;  /* 0x000000040561723e */ /* 0x000fe20004806061 */
[----:B------:R-:W-:Y:S01]  /*6e10*/  HADD2.F32 R58, -RZ, R55.H1_H1 ;  /* 0x30000037ff3a7230 */ /* 0x000fe20000004100 */
[----:B------:R-:W-:Y:S01]  /*6e20*/  F2FP.SATFINITE.E5M2.F32.PACK_AB_MERGE_C R98, R15, R10, RZ ;  /* 0x0000000a0f62723e */ /* 0x000fe200048060ff */
[----:B------:R-:W-:Y:S02]  /*6e30*/  HADD2.F32 R55, -RZ, R57.H0_H0 ;  /* 0x20000039ff377230 */ /* 0x000fe40000004100 */
[C---:B------:R-:W-:Y:S01]  /*6e40*/  FMUL R14, R38.reuse, R18 ;  /* 0x00000012260e7220 */ /* 0x040fe20000400000 */
[C---:B------:R-:W-:Y:S01]  /*6e50*/  FMUL R19, R38.reuse, R19 ;  /* 0x0000001326137220 */ /* 0x040fe20000400000 */
[--C-:B------:R-:W-:Y:S02]  /*6e60*/  HADD2.F32 R57, -RZ, R59.reuse.H0_H0 ;  /* 0x2000003bff397230 */ /* 0x100fe40000004100 */
[C---:B------:R-:W-:Y:S01]  /*6e70*/  FMUL R18, R38.reuse, R22 ;  /* 0x0000001626127220 */ /* 0x040fe20000400000 */
[C---:B------:R-:W-:Y:S01]  /*6e80*/  FFMA R14, R41.reuse, R53, R14 ;  /* 0x00000035290e7223 */ /* 0x040fe2000000000e */
[----:B------:R-:W-:Y:S02]  /*6e90*/  HADD2.F32 R62, -RZ, R59.H1_H1 ;  /* 0x3000003bff3e7230 */ /* 0x000fe40000004100 */
[C---:B------:R-:W-:Y:S01]  /*6ea0*/  FFMA R19, R41.reuse, R58, R19 ;  /* 0x0000003a29137223 */ /* 0x040fe20000000013 */
[----:B------:R-:W-:Y:S02]  /*6eb0*/  HADD2.F32 R59, -RZ, R61.H0_H0 ;  /* 0x2000003dff3b7230 */ /* 0x000fe40000004100 */
[C---:B------:R-:W-:Y:S01]  /*6ec0*/  FMUL R23, R38.reuse, R23 ;  /* 0x0000001726177220 */ /* 0x040fe20000400000 */
[C---:B------:R-:W-:Y:S01]  /*6ed0*/  FFMA R16, R41.reuse, R55, R16 ;  /* 0x0000003729107223 */ /* 0x040fe20000000010 */
[C---:B------:R-:W-:Y:S01]  /*6ee0*/  FFMA R17, R41.reuse, R60, R17 ;  /* 0x0000003c29117223 */ /* 0x040fe20000000011 */
[--C-:B------:R-:W-:Y:S02]  /*6ef0*/  HADD2.F32 R61, -RZ, R63.reuse.H0_H0 ;  /* 0x2000003fff3d7230 */ /* 0x100fe40000004100 */
[C---:B------:R-:W-:Y:S01]  /*6f00*/  FFMA R18, R41.reuse, R57, R18 ;  /* 0x0000003929127223 */ /* 0x040fe20000000012 */
[----:B------:R-:W-:Y:S02]  /*6f10*/  HADD2.F32 R66, -RZ, R63.H1_H1 ;  /* 0x3000003fff427230 */ /* 0x000fe40000004100 */
[C---:B------:R-:W-:Y:S01]  /*6f20*/  FMUL R22, R38.reuse, R26 ;  /* 0x0000001a26167220 */ /* 0x040fe20000400000 */
[----:B------:R-:W-:Y:S02]  /*6f30*/  HADD2.F32 R63, -RZ, R65.H0_H0 ;  /* 0x20000041ff3f7230 */ /* 0x000fe40000004100 */
[C---:B------:R-:W-:Y:S01]  /*6f40*/  FFMA R23, R41.reuse, R62, R23 ;  /* 0x0000003e29177223 */ /* 0x040fe20000000017 */
[C---:B------:R-:W-:Y:S01]  /*6f50*/  FMUL R27, R38.reuse, R27 ;  /* 0x0000001b261b7220 */ /* 0x040fe20000400000 */
[C---:B------:R-:W-:Y:S01]  /*6f60*/  FFMA R20, R41.reuse, R59, R20 ;  /* 0x0000003b29147223 */ /* 0x040fe20000000014 */
[C---:B------:R-:W-:Y:S01]  /*6f70*/  FFMA R21, R41.reuse, R64, R21 ;  /* 0x0000004029157223 */ /* 0x040fe20000000015 */
[--C-:B------:R-:W-:Y:S02]  /*6f80*/  HADD2.F32 R65, -RZ, R67.reuse.H0_H0 ;  /* 0x20000043ff417230 */ /* 0x100fe40000004100 */
[C---:B------:R-:W-:Y:S01]  /*6f90*/  FFMA R22, R41.reuse, R61, R22 ;  /* 0x0000003d29167223 */ /* 0x040fe20000000016 */
[----:B------:R-:W-:Y:S02]  /*6fa0*/  HADD2.F32 R70, -RZ, R67.H1_H1 ;  /* 0x30000043ff467230 */ /* 0x000fe40000004100 */
[C---:B------:R-:W-:Y:S01]  /*6fb0*/  FMUL R26, R38.reuse, R30 ;  /* 0x0000001e261a7220 */ /* 0x040fe20000400000 */
[--C-:B------:R-:W-:Y:S02]  /*6fc0*/  HADD2.F32 R67, -RZ, R40.reuse.H0_H0 ;  /* 0x20000028ff437230 */ /* 0x100fe40000004100 */
[C---:B------:R-:W-:Y:S01]  /*6fd0*/  FFMA R27, R41.reuse, R66, R27 ;  /* 0x00000042291b7223 */ /* 0x040fe2000000001b */
[C---:B------:R-:W-:Y:S01]  /*6fe0*/  FMUL R31, R38.reuse, R31 ;  /* 0x0000001f261f7220 */ /* 0x040fe20000400000 */
[C---:B------:R-:W-:Y:S01]  /*6ff0*/  FFMA R24, R41.reuse, R63, R24 ;  /* 0x0000003f29187223 */ /* 0x040fe20000000018 */
[----:B------:R-:W-:Y:S02]  /*7000*/  HADD2.F32 R40, -RZ, R40.H1_H1 ;  /* 0x30000028ff287230 */ /* 0x000fe40000004100 */
[C---:B------:R-:W-:Y:S01]  /*7010*/  FFMA R25, R41.reuse, R68, R25 ;  /* 0x0000004429197223 */ /* 0x040fe20000000019 */
[--C-:B------:R-:W-:Y:S02]  /*7020*/  HADD2.F32 R69, -RZ, R42.reuse.H0_H0 ;  /* 0x2000002aff457230 */ /* 0x100fe40000004100 */
[C---:B------:R-:W-:Y:S01]  /*7030*/  FFMA R26, R41.reuse, R65, R26 ;  /* 0x00000041291a7223 */ /* 0x040fe2000000001a */
[----:B------:R-:W-:Y:S02]  /*7040*/  HADD2.F32 R42, -RZ, R42.H1_H1 ;  /* 0x3000002aff2a7230 */ /* 0x000fe40000004100 */
[C---:B------:R-:W-:Y:S01]  /*7050*/  FMUL R30, R38.reuse, R34 ;  /* 0x00000022261e7220 */ /* 0x040fe20000400000 */
[----:B------:R-:W-:Y:S01]  /*7060*/  FFMA R31, R41, R70, R31 ;  /* 0x00000046291f7223 */ /* 0x000fe2000000001f */
[----:B------:R-:W-:Y:S01]  /*7070*/  FMUL R35, R38, R35 ;  /* 0x0000002326237220 */ /* 0x000fe20000400000 */
[----:B------:R-:W-:Y:S01]  /*7080*/  F2FP.SATFINITE.E5M2.F32.PACK_AB_MERGE_C R99, R19, R14, RZ ;  /* 0x0000000e1363723e */ /* 0x000fe200048060ff */
[C---:B------:R-:W-:Y:S01]  /*7090*/  FFMA R28, R41.reuse, R67, R28 ;  /* 0x00000043291c7223 */ /* 0x040fe2000000001c */
[C---:B------:R-:W-:Y:S01]  /*70a0*/  FFMA R29, R41.reuse, R40, R29 ;  /* 0x00000028291d7223 */ /* 0x040fe2000000001d */
[C---:B------:R-:W-:Y:S01]  /*70b0*/  FFMA R30, R41.reuse, R69, R30 ;  /* 0x00000045291e7223 */ /* 0x040fe2000000001e */
[----:B------:R-:W-:Y:S01]  /*70c0*/  FFMA R35, R41, R42, R35 ;  /* 0x0000002a29237223 */ /* 0x000fe20000000023 */
[----:B------:R-:W-:Y:S02]  /*70d0*/  F2FP.SATFINITE.E5M2.F32.PACK_AB_MERGE_C R98, R9, R8, R98 ;  /* 0x000000080962723e */ /* 0x000fe40004806062 */
[----:B------:R-:W-:Y:S02]  /*70e0*/  F2FP.SATFINITE.E5M2.F32.PACK_AB_MERGE_C R99, R13, R12, R99 ;  /* 0x0000000c0d63723e */ /* 0x000fe40004806063 */
[----:B------:R-:W-:Y:S02]  /*70f0*/  F2FP.SATFINITE.E5M2.F32.PACK_AB_MERGE_C R104, R23, R18, RZ ;  /* 0x000000121768723e */ /* 0x000fe400048060ff */
[----:B------:R-:W-:Y:S01]  /*7100*/  F2FP.SATFINITE.E5M2.F32.PACK_AB_MERGE_C R105, R27, R22, RZ ;  /* 0x000000161b69723e */ /* 0x000fe200048060ff */
[----:B------:R1:W-:Y:S01]  /*7110*/  STS.128 [R71+UR44+0x2200], R96 ;  /* 0x0022006047007988 */ /* 0x0003e20008000c2c */
[----:B------:R-:W-:Y:S02]  /*7120*/  F2FP.SATFINITE.E5M2.F32.PACK_AB_MERGE_C R110, R31, R26, RZ ;  /* 0x0000001a1f6e723e */ /* 0x000fe400048060ff */
[----:B------:R-:W-:Y:S02]  /*7130*/  F2FP.SATFINITE.E5M2.F32.PACK_AB_MERGE_C R111, R35, R30, RZ ;  /* 0x0000001e236f723e */ /* 0x000fe400048060ff */
[----:B------:R-:W-:Y:S02]  /*7140*/  F2FP.SATFINITE.E5M2.F32.PACK_AB_MERGE_C R104, R17, R16, R104 ;  /* 0x000000101168723e */ /* 0x000fe40004806068 */
[----:B------:R-:W-:Y:S02]  /*7150*/  F2FP.SATFINITE.E5M2.F32.PACK_AB_MERGE_C R105, R21, R20, R105 ;  /* 0x000000141569723e */ /* 0x000fe40004806069 */
[----:B------:R-:W-:Y:S02]  /*7160*/  F2FP.SATFINITE.E5M2.F32.PACK_AB_MERGE_C R106, R25, R24, R110 ;  /* 0x00000018196a723e */ /* 0x000fe4000480606e */
[----:B------:R-:W-:Y:S02]  /*7170*/  F2FP.SATFINITE.E5M2.F32.PACK_AB_MERGE_C R107, R29, R28, R111 ;  /* 0x0000001c1d6b723e */ /* 0x000fe4000480606f */
[----:B------:R-:W-:Y:S03]  /*7180*/  @P6 SHF.L.U32 R110, R89, 0x1f, RZ ;  /* 0x0000001f596e6819 */ /* 0x000fe600000006ff */
[----:B------:R1:W-:Y:S01]  /*7190*/  STS.128 [R101+0x2210], R104 ;  /* 0x0022106865007388 */ /* 0x0003e20000000c00 */
[----:B------:R-:W-:Y:S01]  /*71a0*/  @!PT LDS RZ, [RZ] ;  /* 0x00000000fffff984 */ /* 0x000fe20000000800 */
[----:B------:R-:W-:Y:S01]  /*71b0*/  @!PT LDS RZ, [RZ] ;  /* 0x00000000fffff984 */ /* 0x000fe20000000800 */
[----:B------:R-:W-:Y:S01]  /*71c0*/  @!PT LDS RZ, [RZ] ;  /* 0x00000000fffff984 */ /* 0x000fe20000000800 */
[----:B------:R-:W-:Y:S01]  /*71d0*/  @!PT LDS RZ, [RZ] ;  /* 0x00000000fffff984 */ /* 0x000fe20000000800 */
[----:B------:R2:W-:Y:S07]  /*71e0*/  MEMBAR.ALL.CTA ;  /* 0x0000000000007992 */ /* 0x0005ee0000008000 */
[----:B--2---:R-:W2:Y:S02]  /*71f0*/  FENCE.VIEW.ASYNC.S ;  /* 0x00000000000073c6 */ /* 0x004ea40000000000 */
[----:B--2---:R-:W-:Y:S06]  /*7200*/  BAR.SYNC.DEFER_BLOCKING 0x1, 0x80 ;  /* 0x0042000000007b1d */ /* 0x004fec0000010000 */
[----:B------:R-:W-:Y:S05]  /*7210*/  @P0 BRA `(.L_x_116) ;  /* 0x0000000000280947 */ /* 0x000fea0003800000 */
[----:B------:R-:W2:Y:S01]  /*7220*/  LDCU.64 UR6, c[0x0][0x348] ;  /* 0x00006900ff0677ac */ /* 0x000ea20008000a00 */
[----:B------:R-:W-:Y:S01]  /*7230*/  UIADD3 UR4, UPT, UPT, UR44, 0x2200, URZ ;  /* 0x000022002c047890 */ /* 0x000fe2000fffe0ff */
[----:B------:R-:W-:Y:S05]  /*7240*/  UMOV UR51, UR36 ;  /* 0x0000002400337c82 */ /* 0x000fea0008000000 */
[----:B------:R-:W-:Y:S04]  /*7250*/  MOV R94, UR4 ;  /* 0x00000004005e7c02 */ /* 0x000fe80008000f00 */
[----:B------:R-:W-:Y:S01]  /*7260*/  R2UR UR48, R94 ;  /* 0x000000005e3072ca */ /* 0x000fe200000e0000 */
[----:B--2---:R-:W-:Y:S04]  /*7270*/  UIADD3 UR4, UP0, UPT, UR6, 0x680, URZ ;  /* 0x0000068006047890 */ /* 0x004fe8000ff1e0ff */
[----:B------:R-:W-:Y:S09]  /*7280*/  UIADD3.X UR5, UPT, UPT, URZ, UR7, URZ, UP0, !UPT ;  /* 0x00000007ff057290 */ /* 0x000ff200087fe4ff */
[----:B------:R2:W-:Y:S01]  /*7290*/  UTMASTG.3D [UR48], [UR4] ;  /* 0x00000030040073b5 */ /* 0x0005e20008010000 */
[----:B------:R0:W-:Y:S01]  /*72a0*/  UTMACMDFLUSH ;  /* 0x00000000000079b7 */ /* 0x0001e20000000000 */
[----:B--2---:R-:W-:Y:S04]  /*72b0*/  DEPBAR.LE SB0, 0x1 ;  /* 0x000080400000791a */ /* 0x004fe80000000000 */
.L_x_116:
[----:B------:R-:W-:Y:S05]  /*72c0*/  BSYNC.RECONVERGENT B0 ;  /* 0x0000000000007941 */ /* 0x000fea0003800200 */
.L_x_115:
[----:B------:R-:W-:Y:S06]  /*72d0*/  BAR.SYNC.DEFER_BLOCKING 0x1, 0x80 ;  /* 0x0042000000007b1d */ /* 0x000fec0000010000 */
[----:B------:R-:W2:Y:S01]  /*72e0*/  @P6 SYNCS.PHASECHK.TRANS64.TRYWAIT P0, [R109+URZ+0x110], R110 ;  /* 0x0001106e6d0065a7 */ /* 0x000ea200080011ff */
[----:B------:R-:W-:Y:S01]  /*72f0*/  BSSY B1, `(.L_x_117) ;  /* 0x0000020000017945 */ /* 0x000fe20003800000 */
[----:B--2---:R-:W-:Y:S03]  /*7300*/  @P6 SEL R102, RZ, 0x1, !P0 ;  /* 0x00000001ff666807 */ /* 0x004fe60004000000 */
[----:B------:R-:W-:Y:S05]  /*7310*/  @!P6 BRA `(.L_x_118) ;  /* 0x000000000074e947 */ /* 0x000fea0003800000 */
[----:B------:R-:W-:Y:S01]  /*7320*/  ISETP.NE.AND P1, PT, R103, RZ, PT ;  /* 0x000000ff6700720c */ /* 0x000fe20003f25270 */
[----:B------:R-:W2:Y:S01]  /*7330*/  S2R R0, SR_CgaCtaId ;  /* 0x0000000000007919 */ /* 0x000ea20000008800 */
[----:B------:R-:W-:Y:S01]  /*7340*/  ISETP.NE.AND P0, PT, R102, RZ, PT ;  /* 0x000000ff6600720c */ /* 0x000fe20003f05270 */
[----:B------:R-:W-:Y:S10]  /*7350*/  BSSY B0, `(.L_x_119) ;  /* 0x0000008000007945 */ /* 0x000ff40003800000 */
[----:B------:R-:W-:Y:S05]  /*7360*/  @P1 IMAD R2, R90, 0x1000, R71 ;  /* 0x000010005a021824 */ /* 0x000fea00078e0247 */
[----:B------:R-:W-:Y:S05]  /*7370*/  @P1 IADD3 R3, PT, PT, R2, UR44, RZ ;  /* 0x0000002c02031c10 */ /* 0x000fea000fffe0ff */
[----:B------:R-:W-:Y:S01]  /*7380*/  @P1 IMAD.IADD R3, R3, 0x1, R108 ;  /* 0x0000000103031824 */ /* 0x000fe200078e026c */
[----:B------:R-:W-:Y:S06]  /*7390*/  @P0 BRA `(.L_x_120) ;  /* 0x00000000000c0947 */ /* 0x000fec0003800000 */
[----:B------:R-:W-:Y:S04]  /*73a0*/  SHF.L.U32 R4, R89, 0x1f, RZ ;  /* 0x0000001f59047819 */ /* 0x000fe800000006ff */
[----:B------:R-:W3:Y:S02]  /*73b0*/  SYNCS.PHASECHK.TRANS64.TRYWAIT P0, [R109+URZ+0x110], R4 ;  /* 0x000110046d0075a7 */ /* 0x000ee400080011ff */
[----:B---3--:R-:W-:Y:S05]  /*73c0*/  @!P0 BRA `(.L_x_121) ;  /* 0x0000001800e88947 */ /* 0x008fea0003800000 */
.L_x_120:
[----:B------:R-:W-:Y:S05]  /*73d0*/  BSYNC B0 ;  /* 0x0000000000007941 */ /* 0x000fea0003800000 */
.L_x_119:
[----:B------:R-:W-:Y:S01]  /*73e0*/  ISETP.NE.AND P0, PT, R103, RZ, PT ;  /* 0x000000ff6700720c */ /* 0x000fe20003f05270 */
[----:B---3--:R-:W-:Y:S02]  /*73f0*/  VIADD R109, R109, 0x120 ;  /* 0x000001206d6d7836 */ /* 0x008fe40000000000 */
[----:B------:R-:W-:Y:S03]  /*7400*/  VIADD R90, R90, 0x1 ;  /* 0x000000015a5a7836 */ /* 0x000fe60000000000 */
[----:B--2---:R-:W-:Y:S07]  /*7410*/  PRMT R0, R0, 0x654, R109 ;  /* 0x0000065400007816 */ /* 0x004fee000000006d */
[----:B------:R2:W3:Y:S04]  /*7420*/  @P0 LDS.128 R72, [R2+UR44+0x200] ;  /* 0x0002002c02480984 */ /* 0x0004e80008000c00 */
[----:B------:R2:W4:Y:S01]  /*7430*/  @P0 LDS.128 R76, [R3+0x210] ;  /* 0x00021000034c0984 */ /* 0x0005220000000c00 */
        /* <DEDUP_REMOVED lines=10> */
[----:B--23--:R-:W-:Y:S02]  /*74e0*/  LOP3.LUT R89, R89, R0, RZ, 0x3c, !PT ;  /* 0x0000000059597212 */ /* 0x00cfe400078e3cff */
.L_x_118:
[----:B------:R-:W-:Y:S05]  /*74f0*/  BSYNC B1 ;  /* 0x0000000000017941 */ /* 0x000fea0003800000 */
.L_x_117:
[----:B------:R-:W-:Y:S05]  /*7500*/  VIADD R0, R39, 0x40 ;  /* 0x0000004027007836 */ /* 0x000fea0000000000 */
[----:B------:R-:W-:Y:S04]  /*7510*/  SHF.R.U32.HI R0, RZ, 0x15, R0 ;  /* 0x00000015ff007819 */ /* 0x000fe80000011600 */
[----:B------:R-:W-:Y:S11]  /*7520*/  LOP3.LUT P0, RZ, R0, 0x3, R85, 0x48, !PT ;  /* 0x0000000300ff7812 */ /* 0x000ff60007804855 */
[----:B------:R-:W-:Y:S02]  /*7530*/  @!UPT UIADD3 URZ, UPT, UPT, URZ, URZ, URZ ;  /* 0x000000fffffff290 */ /* 0x000fe4000fffe0ff */
[----:B------:R-:W-:Y:S05]  /*7540*/  @!P0 BRA `(.L_x_122) ;  /* 0x0000000000408947 */ /* 0x000fea0003800000 */
[----:B------:R-:W2:Y:S01]  /*7550*/  LDCU.64 UR8, c[0x4][0x70] ;  /* 0x01000e00ff0877ac */ /* 0x000ea20008000a00 */
[----:B------:R-:W-:Y:S01]  /*7560*/  MOV R3, 0x0 ;  /* 0x0000000000037802 */ /* 0x000fe20000000f00 */
[----:B------:R-:W-:Y:S02]  /*7570*/  HFMA2 R12, -RZ, RZ, 0, 5.9604644775390625e-08 ;  /* 0x00000001ff0c7431 */ /* 0x000fe400000001ff */
[----:B------:R-:W-:Y:S02]  /*7580*/  IMAD.MOV.U32 R8, RZ, RZ, 0x192 ;  /* 0x00000192ff087424 */ /* 0x000fe400078e00ff */
[----:B------:R-:W-:Y:S01]  /*7590*/  IMAD.MOV.U32 R13, RZ, RZ, RZ ;  /* 0x000000ffff0d7224 */ /* 0x000fe200078e00ff */
[----:B------:R-:W3:Y:S01]  /*75a0*/  LDCU.64 UR6, c[0x4][0x78] ;  /* 0x01000f00ff0677ac */ /* 0x000ee20008000a00 */
[----:B------:R-:W1:Y:S01]  /*75b0*/  LDC.64 R2, c[0x4][R3] ;  /* 0x0100000003027b82 */ /* 0x000e620000000a00 */
[----:B------:R-:W5:Y:S01]  /*75c0*/  LDCU.64 UR4, c[0x4][0x10] ;  /* 0x01000200ff0477ac */ /* 0x000f620008000a00 */
[----:B--2---:R-:W-:Y:S01]  /*75d0*/  MOV R5, UR9 ;  /* 0x0000000900057c02 */ /* 0x004fe20008000f00 */
[----:B------:R-:W-:Y:S01]  /*75e0*/  IMAD.U32 R4, RZ, RZ, UR8 ;  /* 0x00000008ff047e24 */ /* 0x000fe2000f8e00ff */
[----:B---3--:R-:W-:Y:S01]  /*75f0*/  MOV R7, UR7 ;  /* 0x0000000700077c02 */ /* 0x008fe20008000f00 */
[----:B------:R-:W-:Y:S01]  /*7600*/  IMAD.U32 R6, RZ, RZ, UR6 ;  /* 0x00000006ff067e24 */ /* 0x000fe2000f8e00ff */
[----:B-----5:R-:W-:Y:S01]  /*7610*/  MOV R11, UR5 ;  /* 0x00000005000b7c02 */ /* 0x020fe20008000f00 */
[----:B------:R-:W-:Y:S02]  /*7620*/  IMAD.U32 R10, RZ, RZ, UR4 ;  /* 0x00000004ff0a7e24 */ /* 0x000fe4000f8e00ff */
[----:B------:R-:W-:Y:S07]  /*7630*/  LEPC R20, `(.L_x_122) ;  /* 0x000000001014794e */ /* 0x000fee0000000000 */
[----:B-1--4-:R-:W-:Y:S05]  /*7640*/  CALL.ABS.NOINC R2 ;  /* 0x0000000002007343 */ /* 0x012fea0003c00000 */
.L_x_122:
[----:B------:R-:W-:Y:S01]  /*7650*/  ISETP.NE.AND P0, PT, R95, RZ, PT ;  /* 0x000000ff5f00720c */ /* 0x000fe20003f05270 */
[----:B------:R-:W-:Y:S05]  /*7660*/  WARPSYNC.ALL ;  /* 0x0000000000007948 */ /* 0x000fea0003800000 */
[----:B------:R-:W-:Y:S01]  /*7670*/  R2UR UR4, R39 ;  /* 0x00000000270472ca */ /* 0x000fe200000e0000 */
[----:B------:R-:W2:Y:S01]  /*7680*/  S2UR UR6, SR_CgaCtaId ;  /* 0x00000000000679c3 */ /* 0x000ea20000008800 */
[-C--:B------:R-:W-:Y:S01]  /*7690*/  F2FP.F16.E5M2.UNPACK_B R42, R72.reuse ;  /* 0x00000048ff2a723e */ /* 0x080fe200020004ff */
[----:B------:R-:W-:Y:S01]  /*76a0*/  BSSY.RECONVERGENT B0, `(.L_x_123) ;  /* 0x000009c000007945 */ /* 0x000fe20003800200 */
[----:B------:R-:W-:Y:S02]  /*76b0*/  F2FP.F16.E5M2.UNPACK_B R72, R72.H1 ;  /* 0x00000048ff48723e */ /* 0x000fe400030004ff */
[-C--:B------:R-:W-:Y:S01]  /*76c0*/  F2FP.F16.E5M2.UNPACK_B R46, R73.reuse ;  /* 0x00000049ff2e723e */ /* 0x080fe200020004ff */
[--C-:B------:R-:W-:Y:S01]  /*76d0*/  HADD2.F32 R40, -RZ, R42.reuse.H0_H0 ;  /* 0x2000002aff287230 */ /* 0x100fe20000004100 */
[----:B------:R-:W-:Y:S01]  /*76e0*/  F2FP.F16.E5M2.UNPACK_B R73, R73.H1 ;  /* 0x00000049ff49723e */ /* 0x000fe200030004ff */
[----:B------:R-:W-:Y:S01]  /*76f0*/  HADD2.F32 R42, -RZ, R42.H1_H1 ;  /* 0x3000002aff2a7230 */ /* 0x000fe20000004100 */
[-C--:B------:R-:W-:Y:S01]  /*7700*/  F2FP.F16.E5M2.UNPACK_B R50, R74.reuse ;  /* 0x0000004aff32723e */ /* 0x080fe200020004ff */
[----:B------:R-:W-:Y:S01]  /*7710*/  HADD2.F32 R43, -RZ, R72.H0_H0 ;  /* 0x20000048ff2b7230 */ /* 0x000fe20000004100 */
[----:B------:R-:W-:Y:S01]  /*7720*/  F2FP.F16.E5M2.UNPACK_B R74, R74.H1 ;  /* 0x0000004aff4a723e */ /* 0x000fe200030004ff */
[----:B------:R-:W-:Y:S01]  /*7730*/  LDTM.16dp32bit_t0_t15.x32 R4, tmem[UR4+0x40] ;  /* 0x00004004000479ee */ /* 0x000fe20008a80000 */
[----:B------:R-:W3:Y:S01]  /*7740*/  LDTM.16dp32bit_t16_t31.x32 R4, tmem[UR4+0x60] ;  /* 0x00006004000479ee */ /* 0x000ee20008aa0000 */
[----:B------:R-:W-:Y:S01]  /*7750*/  NOP ;  /* 0x0000000000007918 */ /* 0x000fe20000000000 */
[--C-:B------:R-:W-:Y:S01]  /*7760*/  HADD2.F32 R45, -RZ, R46.reuse.H0_H0 ;  /* 0x2000002eff2d7230 */ /* 0x100fe20000004100 */
[----:B------:R-:W-:Y:S01]  /*7770*/  R2UR UR5, R100 ;  /* 0x00000000640572ca */ /* 0x000fe200000e0000 */
[----:B------:R-:W-:Y:S01]  /*7780*/  HADD2.F32 R46, -RZ, R46.H1_H1 ;  /* 0x3000002eff2e7230 */ /* 0x000fe20000004100 */
[----:B------:R-:W-:Y:S01]  /*7790*/  F2FP.F16.E5M2.UNPACK_B R54, R75 ;  /* 0x0000004bff36723e */ /* 0x000fe200020004ff */
[--C-:B------:R-:W-:Y:S01]  /*77a0*/  HADD2.F32 R49, -RZ, R50.reuse.H0_H0 ;  /* 0x20000032ff317230 */ /* 0x100fe20000004100 */
[----:B----4-:R-:W-:Y:S01]  /*77b0*/  F2FP.F16.E5M2.UNPACK_B R58, R76 ;  /* 0x0000004cff3a723e */ /* 0x010fe200020004ff */
[----:B------:R-:W-:Y:S01]  /*77c0*/  HADD2.F32 R50, -RZ, R50.H1_H1 ;  /* 0x30000032ff327230 */ /* 0x000fe20000004100 */
[----:B------:R-:W-:Y:S01]  /*77d0*/  F2FP.F16.E5M2.UNPACK_B R62, R77 ;  /* 0x0000004dff3e723e */ /* 0x000fe200020004ff */
[--C-:B------:R-:W-:Y:S01]  /*77e0*/  HADD2.F32 R53, -RZ, R54.reuse.H0_H0 ;  /* 0x20000036ff357230 */ /* 0x100fe20000004100 */
[----:B------:R-:W-:Y:S01]  /*77f0*/  F2FP.F16.E5M2.UNPACK_B R66, R78 ;  /* 0x0000004eff42723e */ /* 0x000fe200020004ff */
[----:B------:R-:W-:Y:S01]  /*7800*/  HADD2.F32 R54, -RZ, R54.H1_H1 ;  /* 0x30000036ff367230 */ /* 0x000fe20000004100 */
[----:B------:R-:W-:Y:S01]  /*7810*/  F2FP.F16.E5M2.UNPACK_B R69, R79 ;  /* 0x0000004fff45723e */ /* 0x000fe200020004ff */
[--C-:B------:R-:W-:Y:S01]  /*7820*/  HADD2.F32 R57, -RZ, R58.reuse.H0_H0 ;  /* 0x2000003aff397230 */ /* 0x100fe20000004100 */
[----:B------:R-:W-:Y:S01]  /*7830*/  F2FP.F16.E5M2.UNPACK_B R75, R75.H1 ;  /* 0x0000004bff4b723e */ /* 0x000fe200030004ff */
[----:B------:R-:W-:Y:S01]  /*7840*/  UIADD3 UR4, UPT, UPT, UR5, 0x180, URZ ;  /* 0x0000018005047890 */ /* 0x000fe2000fffe0ff */
[----:B------:R-:W-:Y:S01]  /*7850*/  HADD2.F32 R59, -RZ, R58.H1_H1 ;  /* 0x3000003aff3b7230 */ /* 0x000fe20000004100 */
[----:B------:R-:W-:Y:S01]  /*7860*/  F2FP.F16.E5M2.UNPACK_B R76, R76.H1 ;  /* 0x0000004cff4c723e */ /* 0x000fe200030004ff */
[--C-:B------:R-:W-:Y:S01]  /*7870*/  HADD2.F32 R61, -RZ, R62.reuse.H0_H0 ;  /* 0x2000003eff3d7230 */ /* 0x100fe20000004100 */
[----:B------:R-:W-:Y:S01]  /*7880*/  F2FP.F16.E5M2.UNPACK_B R77, R77.H1 ;  /* 0x0000004dff4d723e */ /* 0x000fe200030004ff */
[----:B------:R-:W-:Y:S01]  /*7890*/  HADD2.F32 R62, -RZ, R62.H1_H1 ;  /* 0x3000003eff3e7230 */ /* 0x000fe20000004100 */
[----:B------:R-:W-:Y:S01]  /*78a0*/  F2FP.F16.E5M2.UNPACK_B R78, R78.H1 ;  /* 0x0000004eff4e723e */ /* 0x000fe200030004ff */
[--C-:B------:R-:W-:Y:S01]  /*78b0*/  HADD2.F32 R65, -RZ, R66.reuse.H0_H0 ;  /* 0x20000042ff417230 */ /* 0x100fe20000004100 */
[----:B--2---:R-:W-:Y:S01]  /*78c0*/  UPRMT UR4, UR6, 0x654, UR4 ;  /* 0x0000065406047896 */ /* 0x004fe20008000004 */
        /* <DEDUP_REMOVED lines=8> */
[----:B------:R-:W-:Y:S01]  /*7950*/  SYNCS.ARRIVE.TRANS64.RED.A1T0 RZ, [UR4], RZ ;  /* 0x000000ffffff79a7 */ /* 0x000fe20008100404 */
        /* <DEDUP_REMOVED lines=15> */
[--C-:B------:R-:W-:Y:S02]  /*7a50*/  HADD2.F32 R47, -RZ, R73.reuse.H0_H0 ;  /* 0x20000049ff2f7230 */ /* 0x100fe40000004100 */
[C---:B------:R-:W-:Y:S01]  /*7a60*/  FMUL R10, R38.reuse, R10 ;  /* 0x0000000a260a7220 */ /* 0x040fe20000400000 */
[C---:B------:R-:W-:Y:S01]  /*7a70*/  FFMA R6, R41.reuse, R43, R6 ;  /* 0x0000002b29067223 */ /* 0x040fe20000000006 */
[----:B------:R-:W-:Y:S02]  /*7a80*/  HADD2.F32 R48, -RZ, R73.H1_H1 ;  /* 0x30000049ff307230 */ /* 0x000fe40000004100 */
[C---:B------:R-:W-:Y:S01]  /*7a90*/  FFMA R7, R41.reuse, R44, R7 ;  /* 0x0000002c29077223 */ /* 0x040fe20000000007 */
[C---:B------:R-:W-:Y:S01]  /*7aa0*/  FFMA R8, R41.reuse, R45, R8 ;  /* 0x0000002d29087223 */ /* 0x040fe20000000008 */
[C---:B------:R-:W-:Y:S01]  /*7ab0*/  FFMA R9, R41.reuse, R46, R9 ;  /* 0x0000002e29097223 */ /* 0x040fe20000000009 */
[----:B------:R-:W-:Y:S01]  /*7ac0*/  FFMA R10, R41, R47, R10 ;  /* 0x0000002f290a7223 */ /* 0x000fe2000000000a */
[----:B------:R-:W-:Y:S01]  /*7ad0*/  HADD2.F32 R43, -RZ, R69.H0_H0 ;  /* 0x20000045ff2b7230 */ /* 0x000fe20000004100 */
[----:B-1----:R-:W-:Y:S01]  /*7ae0*/  F2FP.SATFINITE.E5M2.F32.PACK_AB_MERGE_C R96, R7, R6, RZ ;  /* 0x000000060760723e */ /* 0x002fe200048060ff */
[C---:B------:R-:W-:Y:S01]  /*7af0*/  FMUL R11, R38.reuse, R11 ;  /* 0x0000000b260b7220 */ /* 0x040fe20000400000 */
[--C-:B------:R-:W-:Y:S02]  /*7b00*/  HADD2.F32 R51, -RZ, R74.reuse.H0_H0 ;  /* 0x2000004aff337230 */ /* 0x100fe40000004100 */
[C---:B------:R-:W-:Y:S01]  /*7b10*/  FMUL R14, R38.reuse, R14 ;  /* 0x0000000e260e7220 */ /* 0x040fe20000400000 */
[----:B------:R-:W-:Y:S01]  /*7b20*/  HADD2.F32 R52, -RZ, R74.H1_H1 ;  /* 0x3000004aff347230 */ /* 0x000fe20000004100 */
[----:B------:R-:W-:Y:S01]  /*7b30*/  F2FP.SATFINITE.E5M2.F32.PACK_AB_MERGE_C R96, R5, R4, R96 ;  /* 0x000000040560723e */ /* 0x000fe20004806060 */
[C---:B------:R-:W-:Y:S01]  /*7b40*/  FFMA R11, R41.reuse, R48, R11 ;  /* 0x00000030290b7223 */ /* 0x040fe2000000000b */
[C---:B------:R-:W-:Y:S01]  /*7b50*/  FFMA R12, R41.reuse, R49, R12 ;  /* 0x00000031290c7223 */ /* 0x040fe2000000000c */
[C---:B------:R-:W-:Y:S01]  /*7b60*/  FFMA R13, R41.reuse, R50, R13 ;  /* 0x00000032290d7223 */ /* 0x040fe2000000000d */
[----:B------:R-:W-:Y:S01]  /*7b70*/  FFMA R14, R41, R51, R14 ;  /* 0x00000033290e7223 */ /* 0x000fe2000000000e */
[C---:B------:R-:W-:Y:S01]  /*7b80*/  FMUL R15, R38.reuse, R15 ;  /* 0x0000000f260f7220 */ /* 0x040fe20000400000 */
[----:B------:R-:W-:Y:S01]  /*7b90*/  F2FP.F16.E5M2.UNPACK_B R79, R79.H1 ;  /* 0x0000004fff4f723e */ /* 0x000fe200030004ff */
[--C-:B------:R-:W-:Y:S01]  /*7ba0*/  HADD2.F32 R55, -RZ, R75.reuse.H0_H0 ;  /* 0x2000004bff377230 */ /* 0x100fe20000004100 */
[----:B------:R-:W-:Y:S01]  /*7bb0*/  F2FP.SATFINITE.E5M2.F32.PACK_AB_MERGE_C R97, R11, R10, RZ ;  /* 0x0000000a0b61723e */ /* 0x000fe200048060ff */
[C---:B------:R-:W-:Y:S01]  /*7bc0*/  FFMA R15, R41.reuse, R52, R15 ;  /* 0x00000034290f7223 */ /* 0x040fe2000000000f */
[C---:B------:R-:W-:Y:S01]  /*7bd0*/  FFMA R16, R41.reuse, R53, R16 ;  /* 0x0000003529107223 */ /* 0x040fe20000000010 */
[----:B------:R-:W-:Y:S01]  /*7be0*/  FFMA R17, R41, R54, R17 ;  /* 0x0000003629117223 */ /* 0x000fe20000000011 */
[----:B------:R-:W-:Y:S01]  /*7bf0*/  F2FP.SATFINITE.E5M2.F32.PACK_AB_MERGE_C R97, R9, R8, R97 ;  /* 0x000000080961723e */ /* 0x000fe20004806061 */
[----:B------:R-:W-:Y:S01]  /*7c00*/  HADD2.F32 R56, -RZ, R75.H1_H1 ;  /* 0x3000004bff387230 */ /* 0x000fe20000004100 */
[----:B------:R-:W-:Y:S01]  /*7c10*/  F2FP.SATFINITE.E5M2.F32.PACK_AB_MERGE_C R98, R15, R14, RZ ;  /* 0x0000000e0f62723e */ /* 0x000fe200048060ff */
[C---:B------:R-:W-:Y:S01]  /*7c20*/  FMUL R18, R38.reuse, R18 ;  /* 0x0000001226127220 */ /* 0x040fe20000400000 */
[C---:B------:R-:W-:Y:S01]  /*7c30*/  FMUL R19, R38.reuse, R19 ;  /* 0x0000001326137220 */ /* 0x040fe20000400000 */
[--C-:B------:R-:W-:Y:S02]  /*7c40*/  HADD2.F32 R58, -RZ, R76.reuse.H0_H0 ;  /* 0x2000004cff3a7230 */ /* 0x100fe40000004100 */
[C---:B------:R-:W-:Y:S01]  /*7c50*/  FMUL R3, R38.reuse, R22 ;  /* 0x0000001626037220 */ /* 0x040fe20000400000 */
[C---:B------:R-:W-:Y:S01]  /*7c60*/  FFMA R18, R41.reuse, R55, R18 ;  /* 0x0000003729127223 */ /* 0x040fe20000000012 */
[----:B------:R-:W-:Y:S02]  /*7c70*/  HADD2.F32 R60, -RZ, R76.H1_H1 ;  /* 0x3000004cff3c7230 */ /* 0x000fe40000004100 */
        /* <DEDUP_REMOVED lines=42> */
[----:B------:R-:W-:Y:S03]  /*7f20*/  IADD3 R70, PT, PT, R36, 0x1, RZ ;  /* 0x0000000124467810 */ /* 0x000fe60007ffe0ff */
        /* <DEDUP_REMOVED lines=10> */
[----:B------:R-:W-:Y:S02]  /*7fd0*/  UIADD3 UR9, UPT, UPT, UR49, 0x40, URZ ;  /* 0x0000004031097890 */ /* 0x000fe4000fffe0ff */
[----:B------:R-:W-:Y:S01]  /*7fe0*/  UIADD3 UR8, UPT, UPT, UR44, 0x3200, URZ ;  /* 0x000032002c087890 */ /* 0x000fe2000fffe0ff */
[----:B------:R-:W-:Y:S01]  /*7ff0*/  UMOV UR10, UR50 ;  /* 0x00000032000a7c82 */ /* 0x000fe20008000000 */
[----:B------:R-:W-:Y:S01]  /*8000*/  UMOV UR11, UR36 ;  /* 0x00000024000b7c82 */ /* 0x000fe20008000000 */
[----:B--2---:R-:W-:Y:S04]  /*8010*/  UIADD3 UR4, UP0, UPT, UR6, 0x680, URZ ;  /* 0x0000068006047890 */ /* 0x004fe8000ff1e0ff */
[----:B------:R-:W-:Y:S09]  /*8020*/  UIADD3.X UR5, UPT, UPT, URZ, UR7, URZ, UP0, !UPT ;  /* 0x00000007ff057290 */ /* 0x000ff200087fe4ff */
[----:B------:R2:W-:Y:S01]  /*8030*/  UTMASTG.3D [UR8], [UR4] ;  /* 0x00000008040073b5 */ /* 0x0005e20008010000 */
[----:B------:R0:W-:Y:S01]  /*8040*/  UTMACMDFLUSH ;  /* 0x00000000000079b7 */ /* 0x0001e20000000000 */
[----:B--2---:R-:W-:Y:S04]  /*8050*/  DEPBAR.LE SB0, 0x1 ;  /* 0x000080400000791a */ /* 0x004fe80000000000 */
.L_x_124:
[----:B------:R-:W-:Y:S05]  /*8060*/  BSYNC.RECONVERGENT B0 ;  /* 0x0000000000007941 */ /* 0x000fea0003800200 */
.L_x_123:
[----:B------:R-:W-:Y:S01]  /*8070*/  BAR.SYNC.DEFER_BLOCKING 0x1, 0x80 ;  /* 0x0042000000007b1d */ /* 0x000fe20000010000 */
[----:B------:R-:W-:Y:S01]  /*8080*/  ISETP.NE.AND P0, PT, R87, 0x2, PT ;  /* 0x000000025700780c */ /* 0x000fe20003f05270 */
[----:B------:R-:W-:Y:S01]  /*8090*/  UISETP.NE.AND UP0, UPT, UR45, URZ, UPT ;  /* 0x000000ff2d00728c */ /* 0x000fe2000bf05270 */
[----:B------:R-:W-:Y:S01]  /*80a0*/  ISETP.NE.AND P1, PT, R70, 0x4, PT ;  /* 0x000000044600780c */ /* 0x000fe20003f25270 */
[----:B------:R-:W-:Y:S01]  /*80b0*/  UIADD3 UR30, UPT, UPT, UR37, UR62, URZ ;  /* 0x0000003e251e7290 */ /* 0x000fe2000fffe0ff */
[----:B------:R-:W-:Y:S01]  /*80c0*/  SEL R0, RZ, 0x1, P0 ;  /* 0x00000001ff007807 */ /* 0x000fe20000000000 */
[----:B------:R-:W-:Y:S01]  /*80d0*/  UIADD3 UR20, UPT, UPT, UR38, UR59, URZ ;  /* 0x0000003b26147290 */ /* 0x000fe2000fffe0ff */
[----:B------:R-:W-:Y:S02]  /*80e0*/  SEL R3, RZ, 0x1, P1 ;  /* 0x00000001ff037807 */ /* 0x000fe40000800000 */
[----:B------:R-:W-:Y:S02]  /*80f0*/  LOP3.LUT R91, R91, R0, RZ, 0x3c, !PT ;  /* 0x000000005b5b7212 */ /* 0x000fe400078e3cff */
[----:B------:R-:W-:Y:S02]  /*8100*/  LOP3.LUT R92, R92, R3, RZ, 0x3c, !PT ;  /* 0x000000035c5c7212 */ /* 0x000fe400078e3cff */
[----:B------:R-:W-:Y:S02]  /*8110*/  SEL R87, R87, RZ, P0 ;  /* 0x000000ff57577207 */ /* 0x000fe40000000000 */
[----:B------:R-:W-:Y:S01]  /*8120*/  SEL R36, R70, RZ, P1 ;  /* 0x000000ff46247207 */ /* 0x000fe20000800000 */
[----:B------:R-:W-:Y:S01]  /*8130*/  UMOV UR36, UR58 ;  /* 0x0000003a00247c82 */ /* 0x000fe20008000000 */
[----:B------:R-:W-:Y:S05]  /*8140*/  BRA.U UP0, `(.L_x_125) ;  /* 0xffffffd500987547 */ /* 0x000fea000b83ffff */
[----:B------:R-:W-:Y:S05]  /*8150*/  EXIT ;  /* 0x000000000000794d */ /* 0x000fea0003800000 */
.L_x_25:
[----:B-1----:R1:W3:Y:S02]  /*8160*/  SYNCS.PHASECHK.TRANS64.TRYWAIT P0, [R0+URZ+0x1b0], R3 ;  /* 0x0001b003000075a7 */ /* 0x0022e400080011ff */
[----:B---3--:R-:W-:Y:S05]  /*8170*/  @!P0 NANOSLEEP.SYNCS 0x989680 ;  /* 0x009896800000895d */ /* 0x008fea0003900000 */
[----:B------:R-:W3:Y:S02]  /*8180*/  @!P0 SYNCS.PHASECHK.TRANS64 P0, [R0+URZ+0x1b0], R3 ;  /* 0x0001b003000085a7 */ /* 0x000ee400080010ff */
[----:B---3--:R-:W-:Y:S05]  /*8190*/  @!P0 BRA `(.L_x_25) ;  /* 0xfffffffc00f08947 */ /* 0x008fea000383ffff */
[----:B------:R-:W-:Y:S05]  /*81a0*/  BRA `(.L_x_126) ;  /* 0xffffff9800347947 */ /* 0x000fea000383ffff */
.L_x_28:
[----:B-1----:R-:W-:-:S07]  /*81b0*/  MOV R0, UR33 ;  /* 0x0000002100007c02 */ /* 0x002fce0008000f00 */
.L_x_127:
[----:B-1----:R1:W3:Y:S02]  /*81c0*/  SYNCS.PHASECHK.TRANS64.TRYWAIT P0, [R0+URZ+0x88], R3 ;  /* 0x00008803000075a7 */ /* 0x0022e400080011ff */
[----:B---3--:R-:W-:Y:S05]  /*81d0*/  @!P0 NANOSLEEP.SYNCS 0x989680 ;  /* 0x009896800000895d */ /* 0x008fea0003900000 */
[----:B------:R-:W3:Y:S02]  /*81e0*/  @!P0 SYNCS.PHASECHK.TRANS64 P0, [R0+URZ+0x88], R3 ;  /* 0x00008803000085a7 */ /* 0x000ee400080010ff */
[----:B---3--:R-:W-:Y:S05]  /*81f0*/  @!P0 BRA `(.L_x_127) ;  /* 0xfffffffc00f08947 */ /* 0x008fea000383ffff */
[----:B------:R-:W-:Y:S05]  /*8200*/  BRA `(.L_x_27) ;  /* 0xffffff9800747947 */ /* 0x000fea000383ffff */
.L_x_35:
[----:B-1----:R-:W-:-:S07]  /*8210*/  MOV R0, UR9 ;  /* 0x0000000900007c02 */ /* 0x002fce0008000f00 */
.L_x_128:
[----:B-1----:R1:W3:Y:S02]  /*8220*/  SYNCS.PHASECHK.TRANS64.TRYWAIT P0, [R0+URZ+0x88], R3 ;  /* 0x00008803000075a7 */ /* 0x0022e400080011ff */
[----:B---3--:R-:W-:Y:S05]  /*8230*/  @!P0 NANOSLEEP.SYNCS 0x989680 ;  /* 0x009896800000895d */ /* 0x008fea0003900000 */
[----:B------:R-:W3:Y:S02]  /*8240*/  @!P0 SYNCS.PHASECHK.TRANS64 P0, [R0+URZ+0x88], R3 ;  /* 0x00008803000085a7 */ /* 0x000ee400080010ff */
[----:B---3--:R-:W-:Y:S05]  /*8250*/  @!P0 BRA `(.L_x_128) ;  /* 0xfffffffc00f08947 */ /* 0x008fea000383ffff */
[----:B------:R-:W-:Y:S05]  /*8260*/  BRA `(.L_x_34) ;  /* 0xffffff9c00307947 */ /* 0x000fea000383ffff */
.L_x_40:
[----:B-1----:R1:W3:Y:S02]  /*8270*/  SYNCS.PHASECHK.TRANS64.TRYWAIT P0, [R3+URZ+0x140], R0 ;  /* 0x00014000030075a7 */ /* 0x0022e400080011ff */
[----:B---3--:R-:W-:Y:S05]  /*8280*/  @!P0 NANOSLEEP.SYNCS 0x989680 ;  /* 0x009896800000895d */ /* 0x008fea0003900000 */
[----:B------:R-:W3:Y:S02]  /*8290*/  @!P0 SYNCS.PHASECHK.TRANS64 P0, [R3+URZ+0x140], R0 ;  /* 0x00014000030085a7 */ /* 0x000ee400080010ff */
[----:B---3--:R-:W-:Y:S05]  /*82a0*/  @!P0 BRA `(.L_x_40) ;  /* 0xfffffffc00f08947 */ /* 0x008fea000383ffff */
[----:B------:R-:W-:Y:S05]  /*82b0*/  BRA `(.L_x_129) ;  /* 0xffffff9c00d07947 */ /* 0x000fea000383ffff */
.L_x_44:
[----:B-1----:R-:W-:-:S07]  /*82c0*/  MOV R0, UR4 ;  /* 0x0000000400007c02 */ /* 0x002fce0008000f00 */
.L_x_130:
[----:B-1----:R1:W3:Y:S02]  /*82d0*/  SYNCS.PHASECHK.TRANS64.TRYWAIT P0, [R0+URZ], R3 ;  /* 0x00000003000075a7 */ /* 0x0022e400080011ff */
[----:B---3--:R-:W-:Y:S05]  /*82e0*/  @!P0 NANOSLEEP.SYNCS 0x989680 ;  /* 0x009896800000895d */ /* 0x008fea0003900000 */
[----:B------:R-:W3:Y:S02]  /*82f0*/  @!P0 SYNCS.PHASECHK.TRANS64 P0, [R0+URZ], R3 ;  /* 0x00000003000085a7 */ /* 0x000ee400080010ff */
[----:B---3--:R-:W-:Y:S05]  /*8300*/  @!P0 BRA `(.L_x_130) ;  /* 0xfffffffc00f08947 */ /* 0x008fea000383ffff */
[----:B------:R-:W-:Y:S05]  /*8310*/  BRA `(.L_x_131) ;  /* 0xffffffa400747947 */ /* 0x000fea000383ffff */
.L_x_45:
[----:B------:R-:W-:-:S07]  /*8320*/  MOV R0, UR5 ;  /* 0x0000000500007c02 */ /* 0x000fce0008000f00 */
.L_x_132:
[----:B-1----:R1:W3:Y:S02]  /*8330*/  SYNCS.PHASECHK.TRANS64.TRYWAIT P0, [R0+URZ], R3 ;  /* 0x00000003000075a7 */ /* 0x0022e400080011ff */
[----:B---3--:R-:W-:Y:S05]  /*8340*/  @!P0 NANOSLEEP.SYNCS 0x989680 ;  /* 0x009896800000895d */ /* 0x008fea0003900000 */
[----:B------:R-:W3:Y:S02]  /*8350*/  @!P0 SYNCS.PHASECHK.TRANS64 P0, [R0+URZ], R3 ;  /* 0x00000003000085a7 */ /* 0x000ee400080010ff */
[----:B---3--:R-:W-:Y:S05]  /*8360*/  @!P0 BRA `(.L_x_132) ;  /* 0xfffffffc00f08947 */ /* 0x008fea000383ffff */
[----:B------:R-:W-:Y:S05]  /*8370*/  BRA `(.L_x_133) ;  /* 0xffffffa400807947 */ /* 0x000fea000383ffff */
.L_x_46:
[----:B------:R-:W-:-:S07]  /*8380*/  MOV R0, UR5 ;  /* 0x0000000500007c02 */ /* 0x000fce0008000f00 */
.L_x_134:
[----:B-1----:R1:W3:Y:S02]  /*8390*/  SYNCS.PHASECHK.TRANS64.TRYWAIT P0, [R0+URZ], R3 ;  /* 0x00000003000075a7 */ /* 0x0022e400080011ff */
[----:B---3--:R-:W-:Y:S05]  /*83a0*/  @!P0 NANOSLEEP.SYNCS 0x989680 ;  /* 0x009896800000895d */ /* 0x008fea0003900000 */
[----:B------:R-:W3:Y:S02]  /*83b0*/  @!P0 SYNCS.PHASECHK.TRANS64 P0, [R0+URZ], R3 ;  /* 0x00000003000085a7 */ /* 0x000ee400080010ff */
[----:B---3--:R-:W-:Y:S05]  /*83c0*/  @!P0 BRA `(.L_x_134) ;  /* 0xfffffffc00f08947 */ /* 0x008fea000383ffff */
[----:B------:R-:W-:Y:S05]  /*83d0*/  BRA `(.L_x_135) ;  /* 0xffffffa4008c7947 */ /* 0x000fea000383ffff */
.L_x_47:
[----:B------:R-:W-:-:S07]  /*83e0*/  MOV R0, UR5 ;  /* 0x0000000500007c02 */ /* 0x000fce0008000f00 */
.L_x_136:
[----:B-1----:R1:W3:Y:S02]  /*83f0*/  SYNCS.PHASECHK.TRANS64.TRYWAIT P0, [R0+URZ], R3 ;  /* 0x00000003000075a7 */ /* 0x0022e400080011ff */
[----:B---3--:R-:W-:Y:S05]  /*8400*/  @!P0 NANOSLEEP.SYNCS 0x989680 ;  /* 0x009896800000895d */ /* 0x008fea0003900000 */
[----:B------:R-:W3:Y:S02]  /*8410*/  @!P0 SYNCS.PHASECHK.TRANS64 P0, [R0+URZ], R3 ;  /* 0x00000003000085a7 */ /* 0x000ee400080010ff */
[----:B---3--:R-:W-:Y:S05]  /*8420*/  @!P0 BRA `(.L_x_136) ;  /* 0xfffffffc00f08947 */ /* 0x008fea000383ffff */
[----:B------:R-:W-:Y:S05]  /*8430*/  BRA `(.L_x_137) ;  /* 0xffffffa400987947 */ /* 0x000fea000383ffff */
.L_x_48:
[----:B------:R-:W-:-:S07]  /*8440*/  MOV R0, UR5 ;  /* 0x0000000500007c02 */ /* 0x000fce0008000f00 */
.L_x_138:
[----:B-1----:R1:W3:Y:S02]  /*8450*/  SYNCS.PHASECHK.TRANS64.TRYWAIT P0, [R0+URZ], R3 ;  /* 0x00000003000075a7 */ /* 0x0022e400080011ff */
[----:B---3--:R-:W-:Y:S05]  /*8460*/  @!P0 NANOSLEEP.SYNCS 0x989680 ;  /* 0x009896800000895d */ /* 0x008fea0003900000 */
[----:B------:R-:W3:Y:S02]  /*8470*/  @!P0 SYNCS.PHASECHK.TRANS64 P0, [R0+URZ], R3 ;  /* 0x00000003000085a7 */ /* 0x000ee400080010ff */
[----:B---3--:R-:W-:Y:S05]  /*8480*/  @!P0 BRA `(.L_x_138) ;  /* 0xfffffffc00f08947 */ /* 0x008fea000383ffff */
[----:B------:R-:W-:Y:S05]  /*8490*/  BRA `(.L_x_139) ;  /* 0xffffffa400a47947 */ /* 0x000fea000383ffff */
.L_x_49:
[----:B------:R-:W-:-:S07]  /*84a0*/  MOV R0, UR5 ;  /* 0x0000000500007c02 */ /* 0x000fce0008000f00 */
.L_x_140:
[----:B-1----:R1:W3:Y:S02]  /*84b0*/  SYNCS.PHASECHK.TRANS64.TRYWAIT P0, [R0+URZ], R3 ;  /* 0x00000003000075a7 */ /* 0x0022e400080011ff */
[----:B---3--:R-:W-:Y:S05]  /*84c0*/  @!P0 NANOSLEEP.SYNCS 0x989680 ;  /* 0x009896800000895d */ /* 0x008fea0003900000 */
[----:B------:R-:W3:Y:S02]  /*84d0*/  @!P0 SYNCS.PHASECHK.TRANS64 P0, [R0+URZ], R3 ;  /* 0x00000003000085a7 */ /* 0x000ee400080010ff */
[----:B---3--:R-:W-:Y:S05]  /*84e0*/  @!P0 BRA `(.L_x_140) ;  /* 0xfffffffc00f08947 */ /* 0x008fea000383ffff */
[----:B------:R-:W-:Y:S05]  /*84f0*/  BRA `(.L_x_141) ;  /* 0xffffffa400b07947 */ /* 0x000fea000383ffff */
.L_x_50:
[----:B------:R-:W-:-:S07]  /*8500*/  MOV R0, UR5 ;  /* 0x0000000500007c02 */ /* 0x000fce0008000f00 */
.L_x_142:
[----:B-1----:R1:W3:Y:S02]  /*8510*/  SYNCS.PHASECHK.TRANS64.TRYWAIT P0, [R0+URZ], R3 ;  /* 0x00000003000075a7 */ /* 0x0022e400080011ff */
[----:B---3--:R-:W-:Y:S05]  /*8520*/  @!P0 NANOSLEEP.SYNCS 0x989680 ;  /* 0x009896800000895d */ /* 0x008fea0003900000 */
[----:B------:R-:W3:Y:S02]  /*8530*/  @!P0 SYNCS.PHASECHK.TRANS64 P0, [R0+URZ], R3 ;  /* 0x00000003000085a7 */ /* 0x000ee400080010ff */
[----:B---3--:R-:W-:Y:S05]  /*8540*/  @!P0 BRA `(.L_x_142) ;  /* 0xfffffffc00f08947 */ /* 0x008fea000383ffff */
[----:B------:R-:W-:Y:S05]  /*8550*/  BRA `(.L_x_143) ;  /* 0xffffffa400bc7947 */ /* 0x000fea000383ffff */
.L_x_51:
[----:B------:R-:W-:-:S07]  /*8560*/  MOV R0, UR5 ;  /* 0x0000000500007c02 */ /* 0x000fce0008000f00 */
.L_x_144:
[----:B-1----:R1:W3:Y:S02]  /*8570*/  SYNCS.PHASECHK.TRANS64.TRYWAIT P0, [R0+URZ], R3 ;  /* 0x00000003000075a7 */ /* 0x0022e400080011ff */
[----:B---3--:R-:W-:Y:S05]  /*8580*/  @!P0 NANOSLEEP.SYNCS 0x989680 ;  /* 0x009896800000895d */ /* 0x008fea0003900000 */
[----:B------:R-:W3:Y:S02]  /*8590*/  @!P0 SYNCS.PHASECHK.TRANS64 P0, [R0+URZ], R3 ;  /* 0x00000003000085a7 */ /* 0x000ee400080010ff */
[----:B---3--:R-:W-:Y:S05]  /*85a0*/  @!P0 BRA `(.L_x_144) ;  /* 0xfffffffc00f08947 */ /* 0x008fea000383ffff */
[----:B------:R-:W-:Y:S05]  /*85b0*/  BRA `(.L_x_145) ;  /* 0xffffffa400c87947 */ /* 0x000fea000383ffff */
.L_x_52:
[----:B------:R-:W-:-:S07]  /*85c0*/  MOV R0, UR5 ;  /* 0x0000000500007c02 */ /* 0x000fce0008000f00 */
.L_x_146:
[----:B-1----:R1:W3:Y:S02]  /*85d0*/  SYNCS.PHASECHK.TRANS64.TRYWAIT P0, [R0+URZ], R3 ;  /* 0x00000003000075a7 */ /* 0x0022e400080011ff */
[----:B---3--:R-:W-:Y:S05]  /*85e0*/  @!P0 NANOSLEEP.SYNCS 0x989680 ;  /* 0x009896800000895d */ /* 0x008fea0003900000 */
[----:B------:R-:W3:Y:S02]  /*85f0*/  @!P0 SYNCS.PHASECHK.TRANS64 P0, [R0+URZ], R3 ;  /* 0x00000003000085a7 */ /* 0x000ee400080010ff */
[----:B---3--:R-:W-:Y:S05]  /*8600*/  @!P0 BRA `(.L_x_146) ;  /* 0xfffffffc00f08947 */ /* 0x008fea000383ffff */
[----:B------:R-:W-:Y:S05]  /*8610*/  BRA `(.L_x_147) ;  /* 0xffffffa400d47947 */ /* 0x000fea000383ffff */
.L_x_53:
[----:B------:R-:W-:-:S07]  /*8620*/  MOV R0, UR5 ;  /* 0x0000000500007c02 */ /* 0x000fce0008000f00 */
.L_x_148:
[----:B-1----:R1:W3:Y:S02]  /*8630*/  SYNCS.PHASECHK.TRANS64.TRYWAIT P0, [R0+URZ], R3 ;  /* 0x00000003000075a7 */ /* 0x0022e400080011ff */
[----:B---3--:R-:W-:Y:S05]  /*8640*/  @!P0 NANOSLEEP.SYNCS 0x989680 ;  /* 0x009896800000895d */ /* 0x008fea0003900000 */
[----:B------:R-:W3:Y:S02]  /*8650*/  @!P0 SYNCS.PHASECHK.TRANS64 P0, [R0+URZ], R3 ;  /* 0x00000003000085a7 */ /* 0x000ee400080010ff */
[----:B---3--:R-:W-:Y:S05]  /*8660*/  @!P0 BRA `(.L_x_148) ;  /* 0xfffffffc00f08947 */ /* 0x008fea000383ffff */
[----:B------:R-:W-:Y:S05]  /*8670*/  BRA `(.L_x_149) ;  /* 0xffffffa400e07947 */ /* 0x000fea000383ffff */
.L_x_54:
[----:B------:R-:W-:-:S07]  /*8680*/  MOV R0, UR5 ;  /* 0x0000000500007c02 */ /* 0x000fce0008000f00 */
.L_x_150:
[----:B-1----:R1:W3:Y:S02]  /*8690*/  SYNCS.PHASECHK.TRANS64.TRYWAIT P0, [R0+URZ], R3 ;  /* 0x00000003000075a7 */ /* 0x0022e400080011ff */
[----:B---3--:R-:W-:Y:S05]  /*86a0*/  @!P0 NANOSLEEP.SYNCS 0x989680 ;  /* 0x009896800000895d */ /* 0x008fea0003900000 */
[----:B------:R-:W3:Y:S02]  /*86b0*/  @!P0 SYNCS.PHASECHK.TRANS64 P0, [R0+URZ], R3 ;  /* 0x00000003000085a7 */ /* 0x000ee400080010ff */
[----:B---3--:R-:W-:Y:S05]  /*86c0*/  @!P0 BRA `(.L_x_150) ;  /* 0xfffffffc00f08947 */ /* 0x008fea000383ffff */
[----:B------:R-:W-:Y:S05]  /*86d0*/  BRA `(.L_x_151) ;  /* 0xffffffa400ec7947 */ /* 0x000fea000383ffff */
.L_x_55:
[----:B------:R-:W-:-:S07]  /*86e0*/  MOV R0, UR5 ;  /* 0x0000000500007c02 */ /* 0x000fce0008000f00 */
.L_x_152:
[----:B-1----:R1:W3:Y:S02]  /*86f0*/  SYNCS.PHASECHK.TRANS64.TRYWAIT P0, [R0+URZ], R3 ;  /* 0x00000003000075a7 */ /* 0x0022e400080011ff */
[----:B---3--:R-:W-:Y:S05]  /*8700*/  @!P0 NANOSLEEP.SYNCS 0x989680 ;  /* 0x009896800000895d */ /* 0x008fea0003900000 */
[----:B------:R-:W3:Y:S02]  /*8710*/  @!P0 SYNCS.PHASECHK.TRANS64 P0, [R0+URZ], R3 ;  /* 0x00000003000085a7 */ /* 0x000ee400080010ff */
[----:B---3--:R-:W-:Y:S05]  /*8720*/  @!P0 BRA `(.L_x_152) ;  /* 0xfffffffc00f08947 */ /* 0x008fea000383ffff */
[----:B------:R-:W-:Y:S05]  /*8730*/  BRA `(.L_x_153) ;  /* 0xffffffa400f87947 */ /* 0x000fea000383ffff */
.L_x_56:
[----:B------:R-:W-:-:S07]  /*8740*/  MOV R0, UR5 ;  /* 0x0000000500007c02 */ /* 0x000fce0008000f00 */
.L_x_154:
[----:B-1----:R1:W3:Y:S02]  /*8750*/  SYNCS.PHASECHK.TRANS64.TRYWAIT P0, [R0+URZ], R3 ;  /* 0x00000003000075a7 */ /* 0x0022e400080011ff */
[----:B---3--:R-:W-:Y:S05]  /*8760*/  @!P0 NANOSLEEP.SYNCS 0x989680 ;  /* 0x009896800000895d */ /* 0x008fea0003900000 */
[----:B------:R-:W3:Y:S02]  /*8770*/  @!P0 SYNCS.PHASECHK.TRANS64 P0, [R0+URZ], R3 ;  /* 0x00000003000085a7 */ /* 0x000ee400080010ff */
[----:B---3--:R-:W-:Y:S05]  /*8780*/  @!P0 BRA `(.L_x_154) ;  /* 0xfffffffc00f08947 */ /* 0x008fea000383ffff */
[----:B------:R-:W-:Y:S05]  /*8790*/  BRA `(.L_x_155) ;  /* 0xffffffa800047947 */ /* 0x000fea000383ffff */
.L_x_57:
[----:B------:R-:W-:-:S07]  /*87a0*/  MOV R0, UR5 ;  /* 0x0000000500007c02 */ /* 0x000fce0008000f00 */
.L_x_156:
[----:B-1----:R1:W3:Y:S02]  /*87b0*/  SYNCS.PHASECHK.TRANS64.TRYWAIT P0, [R0+URZ], R3 ;  /* 0x00000003000075a7 */ /* 0x0022e400080011ff */
[----:B---3--:R-:W-:Y:S05]  /*87c0*/  @!P0 NANOSLEEP.SYNCS 0x989680 ;  /* 0x009896800000895d */ /* 0x008fea0003900000 */
[----:B------:R-:W3:Y:S02]  /*87d0*/  @!P0 SYNCS.PHASECHK.TRANS64 P0, [R0+URZ], R3 ;  /* 0x00000003000085a7 */ /* 0x000ee400080010ff */
[----:B---3--:R-:W-:Y:S05]  /*87e0*/  @!P0 BRA `(.L_x_156) ;  /* 0xfffffffc00f08947 */ /* 0x008fea000383ffff */
[----:B------:R-:W-:Y:S05]  /*87f0*/  BRA `(.L_x_157) ;  /* 0xffffffa800107947 */ /* 0x000fea000383ffff */
.L_x_58:
[----:B------:R-:W-:-:S07]  /*8800*/  MOV R0, UR5 ;  /* 0x0000000500007c02 */ /* 0x000fce0008000f00 */
.L_x_158:
[----:B-1----:R1:W3:Y:S02]  /*8810*/  SYNCS.PHASECHK.TRANS64.TRYWAIT P0, [R0+URZ], R3 ;  /* 0x00000003000075a7 */ /* 0x0022e400080011ff */
[----:B---3--:R-:W-:Y:S05]  /*8820*/  @!P0 NANOSLEEP.SYNCS 0x989680 ;  /* 0x009896800000895d */ /* 0x008fea0003900000 */
[----:B------:R-:W3:Y:S02]  /*8830*/  @!P0 SYNCS.PHASECHK.TRANS64 P0, [R0+URZ], R3 ;  /* 0x00000003000085a7 */ /* 0x000ee400080010ff */
[----:B---3--:R-:W-:Y:S05]  /*8840*/  @!P0 BRA `(.L_x_158) ;  /* 0xfffffffc00f08947 */ /* 0x008fea000383ffff */
[----:B------:R-:W-:Y:S05]  /*8850*/  BRA `(.L_x_159) ;  /* 0xffffffa8001c7947 */ /* 0x000fea000383ffff */
.L_x_59:
[----:B------:R-:W-:-:S07]  /*8860*/  MOV R0, UR5 ;  /* 0x0000000500007c02 */ /* 0x000fce0008000f00 */
.L_x_160:
[----:B-1----:R1:W3:Y:S02]  /*8870*/  SYNCS.PHASECHK.TRANS64.TRYWAIT P0, [R0+URZ], R3 ;  /* 0x00000003000075a7 */ /* 0x0022e400080011ff */
[----:B---3--:R-:W-:Y:S05]  /*8880*/  @!P0 NANOSLEEP.SYNCS 0x989680 ;  /* 0x009896800000895d */ /* 0x008fea0003900000 */
[----:B------:R-:W3:Y:S02]  /*8890*/  @!P0 SYNCS.PHASECHK.TRANS64 P0, [R0+URZ], R3 ;  /* 0x00000003000085a7 */ /* 0x000ee400080010ff */
[----:B---3--:R-:W-:Y:S05]  /*88a0*/  @!P0 BRA `(.L_x_160) ;  /* 0xfffffffc00f08947 */ /* 0x008fea000383ffff */
[----:B------:R-:W-:Y:S05]  /*88b0*/  BRA `(.L_x_161) ;  /* 0xffffffa800287947 */ /* 0x000fea000383ffff */
.L_x_62:
[----:B--2---:R2:W3:Y:S02]  /*88c0*/  SYNCS.PHASECHK.TRANS64.TRYWAIT P0, [R2+URZ+0x1a0], R5 ;  /* 0x0001a005020075a7 */ /* 0x0044e400080011ff */
[----:B---3--:R-:W-:Y:S05]  /*88d0*/  @!P0 NANOSLEEP.SYNCS 0x989680 ;  /* 0x009896800000895d */ /* 0x008fea0003900000 */
[----:B------:R-:W3:Y:S02]  /*88e0*/  @!P0 SYNCS.PHASECHK.TRANS64 P0, [R2+URZ+0x1a0], R5 ;  /* 0x0001a005020085a7 */ /* 0x000ee400080010ff */
[----:B---3--:R-:W-:Y:S05]  /*88f0*/  @!P0 BRA `(.L_x_62) ;  /* 0xfffffffc00f08947 */ /* 0x008fea000383ffff */
[----:B------:R-:W-:Y:S05]  /*8900*/  BRA `(.L_x_162) ;  /* 0xffffffa8008c7947 */ /* 0x000fea000383ffff */
.L_x_63:
[----:B------:R-:W-:-:S07]  /*8910*/  MOV R2, UR4 ;  /* 0x0000000400027c02 */ /* 0x000fce0008000f00 */
.L_x_163:
[----:B--2---:R2:W3:Y:S02]  /*8920*/  SYNCS.PHASECHK.TRANS64.TRYWAIT P0, [R2+URZ+0x150], R5 ;  /* 0x00015005020075a7 */ /* 0x0044e400080011ff */
[----:B---3--:R-:W-:Y:S05]  /*8930*/  @!P0 NANOSLEEP.SYNCS 0x989680 ;  /* 0x009896800000895d */ /* 0x008fea0003900000 */
[----:B------:R-:W3:Y:S02]  /*8940*/  @!P0 SYNCS.PHASECHK.TRANS64 P0, [R2+URZ+0x150], R5 ;  /* 0x00015005020085a7 */ /* 0x000ee400080010ff */
[----:B---3--:R-:W-:Y:S05]  /*8950*/  @!P0 BRA `(.L_x_163) ;  /* 0xfffffffc00f08947 */ /* 0x008fea000383ffff */
[----:B------:R-:W-:Y:S05]  /*8960*/  BRA `(.L_x_164) ;  /* 0xffffffa8009c7947 */ /* 0x000fea000383ffff */
.L_x_64:
[----:B--2---:R2:W3:Y:S02]  /*8970*/  SYNCS.PHASECHK.TRANS64.TRYWAIT P1, [R2+URZ+0x140], R5 ;  /* 0x00014005020075a7 */ /* 0x0044e400080211ff */
[----:B---3--:R-:W-:Y:S05]  /*8980*/  @!P1 NANOSLEEP.SYNCS 0x989680 ;  /* 0x009896800000995d */ /* 0x008fea0003900000 */
[----:B------:R-:W3:Y:S02]  /*8990*/  @!P1 SYNCS.PHASECHK.TRANS64 P1, [R2+URZ+0x140], R5 ;  /* 0x00014005020095a7 */ /* 0x000ee400080210ff */
[----:B---3--:R-:W-:Y:S05]  /*89a0*/  @!P1 BRA `(.L_x_64) ;  /* 0xfffffffc00f09947 */ /* 0x008fea000383ffff */
[----:B------:R-:W-:Y:S05]  /*89b0*/  BRA `(.L_x_165) ;  /* 0xffffffa800cc7947 */ /* 0x000fea000383ffff */
.L_x_67:
[----:B------:R-:W-:-:S07]  /*89c0*/  MOV R0, UR4 ;  /* 0x0000000400007c02 */ /* 0x000fce0008000f00 */
.L_x_166:
[----:B--2---:R2:W3:Y:S02]  /*89d0*/  SYNCS.PHASECHK.TRANS64.TRYWAIT P0, [R0+URZ+0x150], R3 ;  /* 0x00015003000075a7 */ /* 0x0044e400080011ff */
[----:B---3--:R-:W-:Y:S05]  /*89e0*/  @!P0 NANOSLEEP.SYNCS 0x989680 ;  /* 0x009896800000895d */ /* 0x008fea0003900000 */
[----:B------:R-:W3:Y:S02]  /*89f0*/  @!P0 SYNCS.PHASECHK.TRANS64 P0, [R0+URZ+0x150], R3 ;  /* 0x00015003000085a7 */ /* 0x000ee400080010ff */
[----:B---3--:R-:W-:Y:S05]  /*8a00*/  @!P0 BRA `(.L_x_166) ;  /* 0xfffffffc00f08947 */ /* 0x008fea000383ffff */
[----:B------:R-:W-:Y:S05]  /*8a10*/  BRA `(.L_x_66) ;  /* 0xffffffac00207947 */ /* 0x000fea000383ffff */
.L_x_74:
[----:B-1----:R1:W2:Y:S02]  /*8a20*/  SYNCS.PHASECHK.TRANS64.TRYWAIT P1, [R0+URZ+0x140], R5 ;  /* 0x00014005000075a7 */ /* 0x0022a400080211ff */
[----:B--2---:R-:W-:Y:S05]  /*8a30*/  @!P1 NANOSLEEP.SYNCS 0x989680 ;  /* 0x009896800000995d */ /* 0x004fea0003900000 */
[----:B------:R-:W2:Y:S02]  /*8a40*/  @!P1 SYNCS.PHASECHK.TRANS64 P1, [R0+URZ+0x140], R5 ;  /* 0x00014005000095a7 */ /* 0x000ea400080210ff */
[----:B--2---:R-:W-:Y:S05]  /*8a50*/  @!P1 BRA `(.L_x_74) ;  /* 0xfffffffc00f09947 */ /* 0x004fea000383ffff */
[----:B------:R-:W-:Y:S05]  /*8a60*/  BRA `(.L_x_167) ;  /* 0xffffffb000887947 */ /* 0x000fea000383ffff */
.L_x_75:
[----:B------:R-:W-:-:S07]  /*8a70*/  MOV R3, UR23 ;  /* 0x0000001700037c02 */ /* 0x000fce0008000f00 */
.L_x_168:
[----:B-1----:R1:W2:Y:S02]  /*8a80*/  SYNCS.PHASECHK.TRANS64.TRYWAIT P0, [R3+URZ+0x180], R0 ;  /* 0x00018000030075a7 */ /* 0x0022a400080011ff */
[----:B--2---:R-:W-:Y:S05]  /*8a90*/  @!P0 NANOSLEEP.SYNCS 0x989680 ;  /* 0x009896800000895d */ /* 0x004fea0003900000 */
[----:B------:R-:W2:Y:S02]  /*8aa0*/  @!P0 SYNCS.PHASECHK.TRANS64 P0, [R3+URZ+0x180], R0 ;  /* 0x00018000030085a7 */ /* 0x000ea400080010ff */
[----:B--2---:R-:W-:Y:S05]  /*8ab0*/  @!P0 BRA `(.L_x_168) ;  /* 0xfffffffc00f08947 */ /* 0x004fea000383ffff */
[----:B------:R-:W-:Y:S05]  /*8ac0*/  BRA `(.L_x_169) ;  /* 0xffffffb000d87947 */ /* 0x000fea000383ffff */
.L_x_78:
[----:B------:R-:W-:Y:S07]  /*8ad0*/  MOV R0, UR5 ;  /* 0x0000000500007c02 */ /* 0x000fee0008000f00 */
.L_x_170:
[----:B-1----:R1:W2:Y:S02]  /*8ae0*/  SYNCS.PHASECHK.TRANS64.TRYWAIT P0, [R0+URZ], R3 ;  /* 0x00000003000075a7 */ /* 0x0022a400080011ff */
[----:B--2---:R-:W-:Y:S05]  /*8af0*/  @!P0 NANOSLEEP.SYNCS 0x989680 ;  /* 0x009896800000895d */ /* 0x004fea0003900000 */
[----:B------:R-:W2:Y:S02]  /*8b00*/  @!P0 SYNCS.PHASECHK.TRANS64 P0, [R0+URZ], R3 ;  /* 0x00000003000085a7 */ /* 0x000ea400080010ff */
[----:B--2---:R-:W-:Y:S05]  /*8b10*/  @!P0 BRA `(.L_x_170) ;  /* 0xfffffffc00f08947 */ /* 0x004fea000383ffff */
[----:B------:R-:W-:Y:S05]  /*8b20*/  BRA `(.L_x_77) ;  /* 0xffffffb000f47947 */ /* 0x000fea000383ffff */
.L_x_81:
[----:B------:R-:W-:-:S07]  /*8b30*/  MOV R0, UR4 ;  /* 0x0000000400007c02 */ /* 0x000fce0008000f00 */
.L_x_171:
[----:B--2---:R2:W4:Y:S02]  /*8b40*/  SYNCS.PHASECHK.TRANS64.TRYWAIT P0, [R0+URZ], R3 ;  /* 0x00000003000075a7 */ /* 0x00452400080011ff */
[----:B----4-:R-:W-:Y:S05]  /*8b50*/  @!P0 NANOSLEEP.SYNCS 0x989680 ;  /* 0x009896800000895d */ /* 0x010fea0003900000 */
[----:B------:R-:W4:Y:S02]  /*8b60*/  @!P0 SYNCS.PHASECHK.TRANS64 P0, [R0+URZ], R3 ;  /* 0x00000003000085a7 */ /* 0x000f2400080010ff */
[----:B----4-:R-:W-:Y:S05]  /*8b70*/  @!P0 BRA `(.L_x_171) ;  /* 0xfffffffc00f08947 */ /* 0x010fea000383ffff */
[----:B------:R-:W-:Y:S05]  /*8b80*/  BRA `(.L_x_172) ;  /* 0xffffffb400a87947 */ /* 0x000fea000383ffff */
.L_x_82:
[----:B------:R-:W-:-:S07]  /*8b90*/  MOV R0, UR5 ;  /* 0x0000000500007c02 */ /* 0x000fce0008000f00 */
.L_x_173:
[----:B-1----:R1:W2:Y:S02]  /*8ba0*/  SYNCS.PHASECHK.TRANS64.TRYWAIT P0, [R0+URZ], R3 ;  /* 0x00000003000075a7 */ /* 0x0022a400080011ff */
[----:B--2---:R-:W-:Y:S05]  /*8bb0*/  @!P0 NANOSLEEP.SYNCS 0x989680 ;  /* 0x009896800000895d */ /* 0x004fea0003900000 */
[----:B------:R-:W2:Y:S02]  /*8bc0*/  @!P0 SYNCS.PHASECHK.TRANS64 P0, [R0+URZ], R3 ;  /* 0x00000003000085a7 */ /* 0x000ea400080010ff */
[----:B--2---:R-:W-:Y:S05]  /*8bd0*/  @!P0 BRA `(.L_x_173) ;  /* 0xfffffffc00f08947 */ /* 0x004fea000383ffff */
[----:B------:R-:W-:Y:S05]  /*8be0*/  BRA `(.L_x_174) ;  /* 0xffffffb400b47947 */ /* 0x000fea000383ffff */
.L_x_83:
[----:B------:R-:W-:-:S07]  /*8bf0*/  MOV R0, UR5 ;  /* 0x0000000500007c02 */ /* 0x000fce0008000f00 */
.L_x_175:
[----:B-1----:R1:W2:Y:S02]  /*8c00*/  SYNCS.PHASECHK.TRANS64.TRYWAIT P0, [R0+URZ], R3 ;  /* 0x00000003000075a7 */ /* 0x0022a400080011ff */
[----:B--2---:R-:W-:Y:S05]  /*8c10*/  @!P0 NANOSLEEP.SYNCS 0x989680 ;  /* 0x009896800000895d */ /* 0x004fea0003900000 */
[----:B------:R-:W2:Y:S02]  /*8c20*/  @!P0 SYNCS.PHASECHK.TRANS64 P0, [R0+URZ], R3 ;  /* 0x00000003000085a7 */ /* 0x000ea400080010ff */
[----:B--2---:R-:W-:Y:S05]  /*8c30*/  @!P0 BRA `(.L_x_175) ;  /* 0xfffffffc00f08947 */ /* 0x004fea000383ffff */
[----:B------:R-:W-:Y:S05]  /*8c40*/  BRA `(.L_x_176) ;  /* 0xffffffb400c07947 */ /* 0x000fea000383ffff */
.L_x_84:
[----:B------:R-:W-:-:S07]  /*8c50*/  MOV R0, UR4 ;  /* 0x0000000400007c02 */ /* 0x000fce0008000f00 */
.L_x_177:
[----:B-1----:R1:W2:Y:S02]  /*8c60*/  SYNCS.PHASECHK.TRANS64.TRYWAIT P0, [R0+URZ], R3 ;  /* 0x00000003000075a7 */ /* 0x0022a400080011ff */
[----:B--2---:R-:W-:Y:S05]  /*8c70*/  @!P0 NANOSLEEP.SYNCS 0x989680 ;  /* 0x009896800000895d */ /* 0x004fea0003900000 */
[----:B------:R-:W2:Y:S02]  /*8c80*/  @!P0 SYNCS.PHASECHK.TRANS64 P0, [R0+URZ], R3 ;  /* 0x00000003000085a7 */ /* 0x000ea400080010ff */
[----:B--2---:R-:W-:Y:S05]  /*8c90*/  @!P0 BRA `(.L_x_177) ;  /* 0xfffffffc00f08947 */ /* 0x004fea000383ffff */
[----:B------:R-:W-:Y:S05]  /*8ca0*/  BRA `(.L_x_178) ;  /* 0xffffffb400cc7947 */ /* 0x000fea000383ffff */
.L_x_89:
[----:B-1----:R1:W2:Y:S02]  /*8cb0*/  SYNCS.PHASECHK.TRANS64.TRYWAIT P0, [R8+URZ+0x140], R5 ;  /* 0x00014005080075a7 */ /* 0x0022a400080011ff */
[----:B--2---:R-:W-:Y:S05]  /*8cc0*/  @!P0 NANOSLEEP.SYNCS 0x989680 ;  /* 0x009896800000895d */ /* 0x004fea0003900000 */
[----:B------:R-:W2:Y:S02]  /*8cd0*/  @!P0 SYNCS.PHASECHK.TRANS64 P0, [R8+URZ+0x140], R5 ;  /* 0x00014005080085a7 */ /* 0x000ea400080010ff */
[----:B--2---:R-:W-:Y:S05]  /*8ce0*/  @!P0 BRA `(.L_x_89) ;  /* 0xfffffffc00f08947 */ /* 0x004fea000383ffff */
[----:B------:R-:W-:Y:S05]  /*8cf0*/  BRA `(.L_x_179) ;  /* 0xffffffbc00007947 */ /* 0x000fea000383ffff */
.L_x_92:
[----:B------:R-:W-:Y:S07]  /*8d00*/  MOV R0, UR21 ;  /* 0x0000001500007c02 */ /* 0x000fee0008000f00 */
.L_x_180:
[----:B-1----:R1:W2:Y:S02]  /*8d10*/  SYNCS.PHASECHK.TRANS64.TRYWAIT P1, [R0+URZ+0x138], R5 ;  /* 0x00013805000075a7 */ /* 0x0022a400080211ff */
[----:B--2---:R-:W-:Y:S05]  /*8d20*/  @!P1 NANOSLEEP.SYNCS 0x989680 ;  /* 0x009896800000995d */ /* 0x004fea0003900000 */
[----:B------:R-:W2:Y:S02]  /*8d30*/  @!P1 SYNCS.PHASECHK.TRANS64 P1, [R0+URZ+0x138], R5 ;  /* 0x00013805000095a7 */ /* 0x000ea400080210ff */
[----:B--2---:R-:W-:Y:S05]  /*8d40*/  @!P1 BRA `(.L_x_180) ;  /* 0xfffffffc00f09947 */ /* 0x004fea000383ffff */
[----:B------:R-:W-:Y:S05]  /*8d50*/  BRA `(.L_x_91) ;  /* 0xffffffc0007c7947 */ /* 0x000fea000383ffff */
.L_x_95:
[----:B-1----:R-:W-:Y:S07]  /*8d60*/  MOV R5, UR21 ;  /* 0x0000001500057c02 */ /* 0x002fee0008000f00 */
.L_x_181:
[----:B-1----:R1:W2:Y:S02]  /*8d70*/  SYNCS.PHASECHK.TRANS64.TRYWAIT P0, [R5+URZ+0x120], R4 ;  /* 0x00012004050075a7 */ /* 0x0022a400080011ff */
[----:B--2---:R-:W-:Y:S05]  /*8d80*/  @!P0 NANOSLEEP.SYNCS 0x989680 ;  /* 0x009896800000895d */ /* 0x004fea0003900000 */
[----:B------:R-:W2:Y:S02]  /*8d90*/  @!P0 SYNCS.PHASECHK.TRANS64 P0, [R5+URZ+0x120], R4 ;  /* 0x00012004050085a7 */ /* 0x000ea400080010ff */
[----:B--2---:R-:W-:Y:S05]  /*8da0*/  @!P0 BRA `(.L_x_181) ;  /* 0xfffffffc00f08947 */ /* 0x004fea000383ffff */
[----:B------:R-:W-:Y:S05]  /*8db0*/  BRA `(.L_x_182) ;  /* 0xffffffc000d47947 */ /* 0x000fea000383ffff */
.L_x_96:
[----:B------:R-:W-:Y:S07]  /*8dc0*/  MOV R5, UR21 ;  /* 0x0000001500057c02 */ /* 0x000fee0008000f00 */
.L_x_183:
[----:B-1----:R1:W2:Y:S02]  /*8dd0*/  SYNCS.PHASECHK.TRANS64.TRYWAIT P0, [R5+URZ+0x128], R4 ;  /* 0x00012804050075a7 */ /* 0x0022a400080011ff */
[----:B--2---:R-:W-:Y:S05]  /*8de0*/  @!P0 NANOSLEEP.SYNCS 0x989680 ;  /* 0x009896800000895d */ /* 0x004fea0003900000 */
[----:B------:R-:W2:Y:S02]  /*8df0*/  @!P0 SYNCS.PHASECHK.TRANS64 P0, [R5+URZ+0x128], R4 ;  /* 0x00012804050085a7 */ /* 0x000ea400080010ff */
[----:B--2---:R-:W-:Y:S05]  /*8e00*/  @!P0 BRA `(.L_x_183) ;  /* 0xfffffffc00f08947 */ /* 0x004fea000383ffff */
[----:B------:R-:W-:Y:S05]  /*8e10*/  BRA `(.L_x_184) ;  /* 0xffffffc400147947 */ /* 0x000fea000383ffff */
.L_x_98:
[----:B------:R-:W-:-:S07]  /*8e20*/  MOV R0, UR21 ;  /* 0x0000001500007c02 */ /* 0x000fce0008000f00 */
.L_x_185:
[----:B-1----:R1:W2:Y:S02]  /*8e30*/  SYNCS.PHASECHK.TRANS64.TRYWAIT P0, [R0+URZ+0x120], R3 ;  /* 0x00012003000075a7 */ /* 0x0022a400080011ff */
[----:B--2---:R-:W-:Y:S05]  /*8e40*/  @!P0 NANOSLEEP.SYNCS 0x989680 ;  /* 0x009896800000895d */ /* 0x004fea0003900000 */
[----:B------:R-:W2:Y:S02]  /*8e50*/  @!P0 SYNCS.PHASECHK.TRANS64 P0, [R0+URZ+0x120], R3 ;  /* 0x00012003000085a7 */ /* 0x000ea400080010ff */
[----:B--2---:R-:W-:Y:S05]  /*8e60*/  @!P0 BRA `(.L_x_185) ;  /* 0xfffffffc00f08947 */ /* 0x004fea000383ffff */
[----:B------:R-:W-:Y:S05]  /*8e70*/  BRA `(.L_x_186) ;  /* 0xffffffc400847947 */ /* 0x000fea000383ffff */
.L_x_100:
[----:B-1----:R1:W2:Y:S02]  /*8e80*/  SYNCS.PHASECHK.TRANS64.TRYWAIT P0, [R3+URZ+0x140], R0 ;  /* 0x00014000030075a7 */ /* 0x0022a400080011ff */
[----:B--2---:R-:W-:Y:S05]  /*8e90*/  @!P0 NANOSLEEP.SYNCS 0x989680 ;  /* 0x009896800000895d */ /* 0x004fea0003900000 */
[----:B------:R-:W2:Y:S02]  /*8ea0*/  @!P0 SYNCS.PHASECHK.TRANS64 P0, [R3+URZ+0x140], R0 ;  /* 0x00014000030085a7 */ /* 0x000ea400080010ff */
[----:B--2---:R-:W-:Y:S05]  /*8eb0*/  @!P0 BRA `(.L_x_100) ;  /* 0xfffffffc00f08947 */ /* 0x004fea000383ffff */
[----:B------:R-:W-:Y:S05]  /*8ec0*/  BRA `(.L_x_187) ;  /* 0xffffffc8004c7947 */ /* 0x000fea000383ffff */
.L_x_111:
[----:B--2---:R2:W1:Y:S02]  /*8ed0*/  SYNCS.PHASECHK.TRANS64.TRYWAIT P1, [R2+URZ+0x110], R5 ;  /* 0x00011005020075a7 */ /* 0x00446400080211ff */
[----:B-1----:R-:W-:Y:S05]  /*8ee0*/  @!P1 NANOSLEEP.SYNCS 0x989680 ;  /* 0x009896800000995d */ /* 0x002fea0003900000 */
[----:B------:R-:W1:Y:S02]  /*8ef0*/  @!P1 SYNCS.PHASECHK.TRANS64 P1, [R2+URZ+0x110], R5 ;  /* 0x00011005020095a7 */ /* 0x000e6400080210ff */
[----:B-1----:R-:W-:Y:S05]  /*8f00*/  @!P1 BRA `(.L_x_111) ;  /* 0xfffffffc00f09947 */ /* 0x002fea000383ffff */
[----:B------:R-:W-:Y:S05]  /*8f10*/  BRA `(.L_x_110) ;  /* 0xffffffd400c07947 */ /* 0x000fea000383ffff */
.L_x_113:
[----:B--2---:R2:W4:Y:S02]  /*8f20*/  SYNCS.PHASECHK.TRANS64.TRYWAIT P0, [R100+URZ+0x160], R3 ;  /* 0x00016003640075a7 */ /* 0x00452400080011ff */
[----:B----4-:R-:W-:Y:S05]  /*8f30*/  @!P0 NANOSLEEP.SYNCS 0x989680 ;  /* 0x009896800000895d */ /* 0x010fea0003900000 */
[----:B------:R-:W4:Y:S02]  /*8f40*/  @!P0 SYNCS.PHASECHK.TRANS64 P0, [R100+URZ+0x160], R3 ;  /* 0x00016003640085a7 */ /* 0x000f2400080010ff */
[----:B----4-:R-:W-:Y:S05]  /*8f50*/  @!P0 BRA `(.L_x_113) ;  /* 0xfffffffc00f08947 */ /* 0x010fea000383ffff */
[----:B------:R-:W-:Y:S05]  /*8f60*/  BRA `(.L_x_112) ;  /* 0xffffffd800107947 */ /* 0x000fea000383ffff */
.L_x_121:
[----:B---3--:R3:W4:Y:S02]  /*8f70*/  SYNCS.PHASECHK.TRANS64.TRYWAIT P0, [R109+URZ+0x110], R4 ;  /* 0x000110046d0075a7 */ /* 0x00872400080011ff */
[----:B----4-:R-:W-:Y:S05]  /*8f80*/  @!P0 NANOSLEEP.SYNCS 0x989680 ;  /* 0x009896800000895d */ /* 0x010fea0003900000 */
[----:B------:R-:W4:Y:S02]  /*8f90*/  @!P0 SYNCS.PHASECHK.TRANS64 P0, [R109+URZ+0x110], R4 ;  /* 0x000110046d0085a7 */ /* 0x000f2400080010ff */
[----:B----4-:R-:W-:Y:S05]  /*8fa0*/  @!P0 BRA `(.L_x_121) ;  /* 0xfffffffc00f08947 */ /* 0x010fea000383ffff */
[----:B------:R-:W-:Y:S05]  /*8fb0*/  BRA `(.L_x_120) ;  /* 0xffffffe400047947 */ /* 0x000fea000383ffff */
        .weak           $__internal_0_$__cuda_sm10x_tcgen05_guardrail_trap_col_being_dealloced_not_returned_by_alloc
        .type           $__internal_0_$__cuda_sm10x_tcgen05_guardrail_trap_col_being_dealloced_not_returned_by_alloc,@function
        .size           $__internal_0_$__cuda_sm10x_tcgen05_guardrail_trap_col_being_dealloced_not_returned_by_alloc,($__internal_1_$__cuda_sm10x_tcgen05_guardrail_trap_phase_invalid_during_alloc - $__internal_0_$__cuda_sm10x_tcgen05_guardrail_trap_col_being_dealloced_not_returned_by_alloc)
$__internal_0_$__cuda_sm10x_tcgen05_guardrail_trap_col_being_dealloced_not_returned_by_alloc:
[----:B------:R-:W-:Y:S05]  /*8fc0*/  BPT.TRAP 0x1 ;  /* 0x000000040000795c */ /* 0x000fea0000300000 */
[----:B------:R-:W-:-:S04]  /*8fd0*/  HFMA2 R3, -RZ, RZ, 0, 0 ;  /* 0x00000000ff037431 */ /* 0x000fc800000001ff */
[----:B------:R-:W-:Y:S05]  /*8fe0*/  RET.REL.NODEC R2 `(_ZN7cutlass13device_kernelINS_4gemm6kernel13GemmUniversalIN4cute5tupleIJiiiiEEENS1_10collective13CollectiveMmaINS1_35MainloopSm100TmaUmmaWarpSpecializedILi17ELi2ELi4ENS5_IJNS4_1CILi4EEENSA_ILi1EEESC_EEEEENS5_IJNSA_ILi64EEENSA_ILi128EEESF_EEENS_12float_e5m2_tENS5_IJlSC_lEEESI_SJ_NS4_8TiledMMAINS4_8MMA_AtomIJNS4_10MMA_TraitsINS4_19SM100_MMA_F8F6F4_SSEJSI_SI_fSF_SG_NS4_17integral_constantINS4_4UMMA5MajorELSQ_0EEESR_NSO_INSP_7ScaleInELSS_0EEEST_EEEEEENS4_6LayoutINS5_IJSC_SC_SC_EEENS5_IJNSA_ILi0EEESY_SY_EEEEENS5_IJNS4_10UnderscoreES11_S11_EEEEENS4_13SM90_TMA_LOADENS4_14ComposedLayoutINS4_7SwizzleILi2ELi4ELi3EEENS4_18smem_ptr_flag_bitsILi8EEENSW_INS5_IJNSA_ILi8EEESF_EEENS5_IJSF_SC_EEEEEEEvNS4_8identityENS4_23SM90_TMA_LOAD_MULTICASTES1E_vS1F_EENS_8epilogue10collective18CollectiveEpilogueINS1I_23Sm100TmaWarpSpecializedILi2ELi2ELi32ELb0ELb0EEEJSH_NS5_IJNSW_ISF_SC_EES1N_EEESI_SJ_SI_SJ_NS1I_6fusion15FusionCallbacksIS1M_NS1P_17LinearCombinationISI_fSI_fLNS_15FloatRoundStyleE2EEESH_S1O_JEEENS4_5SM1004TMEM4LOAD26SM100_TMEM_LOAD_16dp32b32xES14_S1E_NS4_39AutoVectorizingCopyWithAssumedAlignmentILi128EEENS4_14SM90_TMA_STOREES1E_S20_S20_EEEvvEEEEvNT_6ParamsE) ;  /* 0xffffff7002047950 */ /* 0x000fea0003c3ffff */
        .weak           $__internal_1_$__cuda_sm10x_tcgen05_guardrail_trap_phase_invalid_during_alloc
        .type           $__internal_1_$__cuda_sm10x_tcgen05_guardrail_trap_phase_invalid_during_alloc,@function
        .size           $__internal_1_$__cuda_sm10x_tcgen05_guardrail_trap_phase_invalid_during_alloc,($__internal_2_$__cuda_sm10x_tcgen05_guardrail_trap_unallocated_columns_being_dealloced - $__internal_1_$__cuda_sm10x_tcgen05_guardrail_trap_phase_invalid_during_alloc)
$__internal_1_$__cuda_sm10x_tcgen05_guardrail_trap_phase_invalid_during_alloc:
[----:B------:R-:W-:Y:S05]  /*8ff0*/  BPT.TRAP 0x1 ;  /* 0x000000040000795c */ /* 0x000fea0000300000 */
[----:B------:R-:W-:-:S04]  /*9000*/  MOV R5, 0x0 ;  /* 0x0000000000057802 */ /* 0x000fc80000000f00 */
[----:B------:R-:W-:Y:S05]  /*9010*/  RET.REL.NODEC R4 `(_ZN7cutlass13device_kernelINS_4gemm6kernel13GemmUniversalIN4cute5tupleIJiiiiEEENS1_10collective13CollectiveMmaINS1_35MainloopSm100TmaUmmaWarpSpecializedILi17ELi2ELi4ENS5_IJNS4_1CILi4EEENSA_ILi1EEESC_EEEEENS5_IJNSA_ILi64EEENSA_ILi128EEESF_EEENS_12float_e5m2_tENS5_IJlSC_lEEESI_SJ_NS4_8TiledMMAINS4_8MMA_AtomIJNS4_10MMA_TraitsINS4_19SM100_MMA_F8F6F4_SSEJSI_SI_fSF_SG_NS4_17integral_constantINS4_4UMMA5MajorELSQ_0EEESR_NSO_INSP_7ScaleInELSS_0EEEST_EEEEEENS4_6LayoutINS5_IJSC_SC_SC_EEENS5_IJNSA_ILi0EEESY_SY_EEEEENS5_IJNS4_10UnderscoreES11_S11_EEEEENS4_13SM90_TMA_LOADENS4_14ComposedLayoutINS4_7SwizzleILi2ELi4ELi3EEENS4_18smem_ptr_flag_bitsILi8EEENSW_INS5_IJNSA_ILi8EEESF_EEENS5_IJSF_SC_EEEEEEEvNS4_8identityENS4_23SM90_TMA_LOAD_MULTICASTES1E_vS1F_EENS_8epilogue10collective18CollectiveEpilogueINS1I_23Sm100TmaWarpSpecializedILi2ELi2ELi32ELb0ELb0EEEJSH_NS5_IJNSW_ISF_SC_EES1N_EEESI_SJ_SI_SJ_NS1I_6fusion15FusionCallbacksIS1M_NS1P_17LinearCombinationISI_fSI_fLNS_15FloatRoundStyleE2EEESH_S1O_JEEENS4_5SM1004TMEM4LOAD26SM100_TMEM_LOAD_16dp32b32xES14_S1E_NS4_39AutoVectorizingCopyWithAssumedAlignmentILi128EEENS4_14SM90_TMA_STOREES1E_S20_S20_EEEvvEEEEvNT_6ParamsE) ;  /* 0xffffff6c04f87950 */ /* 0x000fea0003c3ffff */
        .weak           $__internal_2_$__cuda_sm10x_tcgen05_guardrail_trap_unallocated_columns_being_dealloced
        .type           $__internal_2_$__cuda_sm10x_tcgen05_guardrail_trap_unallocated_columns_being_dealloced,@function
        .size           $__internal_2_$__cuda_sm10x_tcgen05_guardrail_trap_unallocated_columns_being_dealloced,(.L_x_189 - $__internal_2_$__cuda_sm10x_tcgen05_guardrail_trap_unallocated_columns_being_dealloced)
$__internal_2_$__cuda_sm10x_tcgen05_guardrail_trap_unallocated_columns_being_dealloced:
[----:B------:R-:W-:Y:S05]  /*9020*/  BPT.TRAP 0x1 ;  /* 0x000000040000795c */ /* 0x000fea0000300000 */
[----:B------:R-:W-:-:S04]  /*9030*/  HFMA2 R3, -RZ, RZ, 0, 0 ;  /* 0x00000000ff037431 */ /* 0x000fc800000001ff */
[----:B------:R-:W-:Y:S05]  /*9040*/  RET.REL.NODEC R2 `(_ZN7cutlass13device_kernelINS_4gemm6kernel13GemmUniversalIN4cute5tupleIJiiiiEEENS1_10collective13CollectiveMmaINS1_35MainloopSm100TmaUmmaWarpSpecializedILi17ELi2ELi4ENS5_IJNS4_1CILi4EEENSA_ILi1EEESC_EEEEENS5_IJNSA_ILi64EEENSA_ILi128EEESF_EEENS_12float_e5m2_tENS5_IJlSC_lEEESI_SJ_NS4_8TiledMMAINS4_8MMA_AtomIJNS4_10MMA_TraitsINS4_19SM100_MMA_F8F6F4_SSEJSI_SI_fSF_SG_NS4_17integral_constantINS4_4UMMA5MajorELSQ_0EEESR_NSO_INSP_7ScaleInELSS_0EEEST_EEEEEENS4_6LayoutINS5_IJSC_SC_SC_EEENS5_IJNSA_ILi0EEESY_SY_EEEEENS5_IJNS4_10UnderscoreES11_S11_EEEEENS4_13SM90_TMA_LOADENS4_14ComposedLayoutINS4_7SwizzleILi2ELi4ELi3EEENS4_18smem_ptr_flag_bitsILi8EEENSW_INS5_IJNSA_ILi8EEESF_EEENS5_IJSF_SC_EEEEEEEvNS4_8identityENS4_23SM90_TMA_LOAD_MULTICASTES1E_vS1F_EENS_8epilogue10collective18CollectiveEpilogueINS1I_23Sm100TmaWarpSpecializedILi2ELi2ELi32ELb0ELb0EEEJSH_NS5_IJNSW_ISF_SC_EES1N_EEESI_SJ_SI_SJ_NS1I_6fusion15FusionCallbacksIS1M_NS1P_17LinearCombinationISI_fSI_fLNS_15FloatRoundStyleE2EEESH_S1O_JEEENS4_5SM1004TMEM4LOAD26SM100_TMEM_LOAD_16dp32b32xES14_S1E_NS4_39AutoVectorizingCopyWithAssumedAlignmentILi128EEENS4_14SM90_TMA_STOREES1E_S20_S20_EEEvvEEEEvNT_6ParamsE) ;  /* 0xffffff6c02ec7950 */ /* 0x000fea0003c3ffff */
.L_x_188:
[----:B------:R-:W-:-:S00]  /*9050*/  BRA `(.L_x_188) ;  /* 0xfffffffc00fc7947 */ /* 0x000fc0000383ffff */
[----:B------:R-:W-:-:S00]  /*9060*/  NOP ;  /* 0x0000000000007918 */ /* 0x000fc00000000000 */
        /* <DEDUP_REMOVED lines=9> */
.L_x_189:


//--------------------- .nv.global.init           --------------------------
	.section	.nv.global.init,"aw",@progbits
.nv.global.init:
	.type		$str$27,@object
	.size		$str$27,($str$28 - $str$27)
$str$27:
        /*0000*/ 	.byte	0x28, 0x61, 0x64, 0x64, 0x72, 0x65, 0x73, 0x73, 0x20, 0x26, 0x20, 0x6d, 0x61, 0x73, 0x6b, 0x29
        /*0010*/ 	.byte	0x20, 0x3d, 0x3d, 0x20, 0x30, 0x00
	.type		$str$28,@object
	.size		$str$28,($str$26 - $str$28)
$str$28:
        /*0016*/ 	.byte	0x2f, 0x74, 0x6d, 0x70, 0x2f, 0x63, 0x75, 0x74, 0x6c, 0x61, 0x73, 0x73, 0x5f, 0x73, 0x77, 0x65
        /*0026*/ 	.byte	0x65, 0x70, 0x5f, 0x73, 0x72, 0x63, 0x2f, 0x69, 0x6e, 0x63, 0x6c, 0x75, 0x64, 0x65, 0x2f, 0x63
        /*0036*/ 	.byte	0x75, 0x74, 0x65, 0x2f, 0x70, 0x6f, 0x69, 0x6e, 0x74, 0x65, 0x72, 0x5f, 0x66, 0x6c, 0x61, 0x67
        /*0046*/ 	.byte	0x67, 0x65, 0x64, 0x2e, 0x68, 0x70, 0x70, 0x00
	.type		$str$26,@object
	.size		$str$26,($str$25 - $str$26)
$str$26:
        /*004e*/ 	.byte	0x2f, 0x74, 0x6d, 0x70, 0x2f, 0x63, 0x75, 0x74, 0x6c, 0x61, 0x73, 0x73, 0x5f, 0x73, 0x77, 0x65
        /*005e*/ 	.byte	0x65, 0x70, 0x5f, 0x73, 0x72, 0x63, 0x2f, 0x69, 0x6e, 0x63, 0x6c, 0x75, 0x64, 0x65, 0x2f, 0x63
        /*006e*/ 	.byte	0x75, 0x74, 0x65, 0x2f, 0x61, 0x74, 0x6f, 0x6d, 0x2f, 0x63, 0x6f, 0x70, 0x79, 0x5f, 0x74, 0x72
        /*007e*/ 	.byte	0x61, 0x69, 0x74, 0x73, 0x5f, 0x73, 0x6d, 0x31, 0x30, 0x30, 0x2e, 0x68, 0x70, 0x70, 0x00
	.type		$str$25,@object
	.size		$str$25,(__unnamed_1 - $str$25)
$str$25:
        /*008d*/ 	.byte	0x28, 0x28, 0x75, 0x69, 0x6e, 0x74, 0x33, 0x32, 0x5f, 0x74, 0x28, 0x74, 0x68, 0x72, 0x65, 0x61
        /*009d*/ 	.byte	0x64, 0x49, 0x64, 0x78, 0x2e, 0x78, 0x29, 0x20, 0x2f, 0x20, 0x33, 0x32, 0x29, 0x20, 0x25, 0x20
        /*00ad*/ 	.byte	0x34, 0x29, 0x20, 0x3d, 0x3d, 0x20, 0x28, 0x28, 0x28, 0x74, 0x6d, 0x65, 0x6d, 0x5f, 0x61, 0x64
        /*00bd*/ 	.byte	0x64, 0x72, 0x20, 0x3e, 0x3e, 0x20, 0x31, 0x36, 0x29, 0x20, 0x2f, 0x20, 0x33, 0x32, 0x29, 0x20
        /*00cd*/ 	.byte	0x25, 0x20, 0x34, 0x29, 0x00
	.type		__unnamed_1,@object
	.size		__unnamed_1,(__unnamed_2 - __unnamed_1)
__unnamed_1:
        /*00d2*/ 	.byte	0x61, 0x75, 0x74, 0x6f, 0x20, 0x63, 0x75, 0x74, 0x65, 0x3a, 0x3a, 0x61, 0x73, 0x5f, 0x70, 0x6f
        /* <DEDUP_REMOVED lines=24> */
        /*0262*/ 	.byte	0x3c, 0x34, 0x30, 0x39, 0x36, 0x3e, 0x3e, 0x3e, 0x3e, 0x5d, 0x00
	.type		__unnamed_2,@object
	.size		__unnamed_2,(.L_2 - __unnamed_2)
__unnamed_2:
        /* <DEDUP_REMOVED lines=40> */
        /*04ed*/ 	.byte	0x74, 0x65, 0x3a, 0x3a, 0x43, 0x3c, 0x30, 0x3e, 0x3e, 0x3e, 0x3e, 0x5d, 0x00
.L_2:


//--------------------- .nv.shared._ZN7cutlass13device_kernelINS_4gemm6kernel13GemmUniversalIN4cute5tupleIJiiiiEEENS1_10collective13CollectiveMmaINS1_35MainloopSm100TmaUmmaWarpSpecializedILi17ELi2ELi4ENS5_IJNS4_1CILi4EEENSA_ILi1EEESC_EEEEENS5_IJNSA_ILi64EEENSA_ILi128EEESF_EEENS_12float_e5m2_tENS5_IJlSC_lEEESI_SJ_NS4_8TiledMMAINS4_8MMA_AtomIJNS4_10MMA_TraitsINS4_19SM100_MMA_F8F6F4_SSEJSI_SI_fSF_SG_NS4_17integral_constantINS4_4UMMA5MajorELSQ_0EEESR_NSO_INSP_7ScaleInELSS_0EEEST_EEEEEENS4_6LayoutINS5_IJSC_SC_SC_EEENS5_IJNSA_ILi0EEESY_SY_EEEEENS5_IJNS4_10UnderscoreES11_S11_EEEEENS4_13SM90_TMA_LOADENS4_14ComposedLayoutINS4_7SwizzleILi2ELi4ELi3EEENS4_18smem_ptr_flag_bitsILi8EEENSW_INS5_IJNSA_ILi8EEESF_EEENS5_IJSF_SC_EEEEEEEvNS4_8identityENS4_23SM90_TMA_LOAD_MULTICASTES1E_vS1F_EENS_8epilogue10collective18CollectiveEpilogueINS1I_23Sm100TmaWarpSpecializedILi2ELi2ELi32ELb0ELb0EEEJSH_NS5_IJNSW_ISF_SC_EES1N_EEESI_SJ_SI_SJ_NS1I_6fusion15FusionCallbacksIS1M_NS1P_17LinearCombinationISI_fSI_fLNS_15FloatRoundStyleE2EEESH_S1O_JEEENS4_5SM1004TMEM4LOAD26SM100_TMEM_LOAD_16dp32b32xES14_S1E_NS4_39AutoVectorizingCopyWithAssumedAlignmentILi128EEENS4_14SM90_TMA_STOREES1E_S20_S20_EEEvvEEEEvNT_6ParamsE --------------------------
	.section	.nv.shared._ZN7cutlass13device_kernelINS_4gemm6kernel13GemmUniversalIN4cute5tupleIJiiiiEEENS1_10collective13CollectiveMmaINS1_35MainloopSm100TmaUmmaWarpSpecializedILi17ELi2ELi4ENS5_IJNS4_1CILi4EEENSA_ILi1EEESC_EEEEENS5_IJNSA_ILi64EEENSA_ILi128EEESF_EEENS_12float_e5m2_tENS5_IJlSC_lEEESI_SJ_NS4_8TiledMMAINS4_8MMA_AtomIJNS4_10MMA_TraitsINS4_19SM100_MMA_F8F6F4_SSEJSI_SI_fSF_SG_NS4_17integral_constantINS4_4UMMA5MajorELSQ_0EEESR_NSO_INSP_7ScaleInELSS_0EEEST_EEEEEENS4_6LayoutINS5_IJSC_SC_SC_EEENS5_IJNSA_ILi0EEESY_SY_EEEEENS5_IJNS4_10UnderscoreES11_S11_EEEEENS4_13SM90_TMA_LOADENS4_14ComposedLayoutINS4_7SwizzleILi2ELi4ELi3EEENS4_18smem_ptr_flag_bitsILi8EEENSW_INS5_IJNSA_ILi8EEESF_EEENS5_IJSF_SC_EEEEEEEvNS4_8identityENS4_23SM90_TMA_LOAD_MULTICASTES1E_vS1F_EENS_8epilogue10collective18CollectiveEpilogueINS1I_23Sm100TmaWarpSpecializedILi2ELi2ELi32ELb0ELb0EEEJSH_NS5_IJNSW_ISF_SC_EES1N_EEESI_SJ_SI_SJ_NS1I_6fusion15FusionCallbacksIS1M_NS1P_17LinearCombinationISI_fSI_fLNS_15FloatRoundStyleE2EEESH_S1O_JEEENS4_5SM1004TMEM4LOAD26SM100_TMEM_LOAD_16dp32b32xES14_S1E_NS4_39AutoVectorizingCopyWithAssumedAlignmentILi128EEENS4_14SM90_TMA_STOREES1E_S20_S20_EEEvvEEEEvNT_6ParamsE,"aw",@nobits
	.sectionflags	@""
	.align	16
	.zero		1024


//--------------------- .nv.shared.reserved.0     --------------------------
	.section	.nv.shared.reserved.0,"aw",@nobits
	.weak		__nv_reservedSMEM_offset_0_alias
	.size		__nv_reservedSMEM_offset_0_alias, 0, 64
	.other		__nv_reservedSMEM_offset_0_alias,@"STO_CUDA_RESERVED_SHARED STV_DEFAULT"
__nv_reservedSMEM_offset_0_alias:
	.zero		0
.nv.shared.reserved.0:
	.zero		64
	.weak		__nv_reservedSMEM_tcgen05_partition
	.type		__nv_reservedSMEM_tcgen05_partition,@object
	.size		__nv_reservedSMEM_tcgen05_partition,(.L_0 - __nv_reservedSMEM_tcgen05_partition)
__nv_reservedSMEM_tcgen05_partition:
	.zero		32
.L_0:


//--------------------- .nv.global                --------------------------
	.section	.nv.global,"aw",@nobits
.nv.global:
	.type		_ZN40_INTERNAL_cda705fe_4_k_cu_0a981edf_304704cute1_E,@object
	.size		_ZN40_INTERNAL_cda705fe_4_k_cu_0a981edf_304704cute1_E,(_ZN40_INTERNAL_cda705fe_4_k_cu_0a981edf_304704cuda3std3__45__cpo6cbeginE - _ZN40_INTERNAL_cda705fe_4_k_cu_0a981edf_304704cute1_E)
_ZN40_INTERNAL_cda705fe_4_k_cu_0a981edf_304704cute1_E:
	.zero		1
	.type		_ZN40_INTERNAL_cda705fe_4_k_cu_0a981edf_304704cuda3std3__45__cpo6cbeginE,@object
	.size		_ZN40_INTERNAL_cda705fe_4_k_cu_0a981edf_304704cuda3std3__45__cpo6cbeginE,(_ZN40_INTERNAL_cda705fe_4_k_cu_0a981edf_304704cuda3std3__48in_placeE - _ZN40_INTERNAL_cda705fe_4_k_cu_0a981edf_304704cuda3std3__45__cpo6cbeginE)
_ZN40_INTERNAL_cda705fe_4_k_cu_0a981edf_304704cuda3std3__45__cpo6cbeginE:
	.zero		1
	.type		_ZN40_INTERNAL_cda705fe_4_k_cu_0a981edf_304704cuda3std3__48in_placeE,@object
	.size		_ZN40_INTERNAL_cda705fe_4_k_cu_0a981edf_304704cuda3std3__48in_placeE,(_ZN40_INTERNAL_cda705fe_4_k_cu_0a981edf_304704cuda3std6ranges3__45__cpo9iter_moveE - _ZN40_INTERNAL_cda705fe_4_k_cu_0a981edf_304704cuda3std3__48in_placeE)
_ZN40_INTERNAL_cda705fe_4_k_cu_0a981edf_304704cuda3std3__48in_placeE:
	.zero		1
	.type		_ZN40_INTERNAL_cda705fe_4_k_cu_0a981edf_304704cuda3std6ranges3__45__cpo9iter_moveE,@object
	.size		_ZN40_INTERNAL_cda705fe_4_k_cu_0a981edf_304704cuda3std6ranges3__45__cpo9iter_moveE,(_ZN40_INTERNAL_cda705fe_4_k_cu_0a981edf_304704cuda3std3__45__cpo5beginE - _ZN40_INTERNAL_cda705fe_4_k_cu_0a981edf_304704cuda3std6ranges3__45__cpo9iter_moveE)
_ZN40_INTERNAL_cda705fe_4_k_cu_0a981edf_304704cuda3std6ranges3__45__cpo9iter_moveE:
	.zero		1
	.type		_ZN40_INTERNAL_cda705fe_4_k_cu_0a981edf_304704cuda3std3__45__cpo5beginE,@object
	.size		_ZN40_INTERNAL_cda705fe_4_k_cu_0a981edf_304704cuda3std3__45__cpo5beginE,(_ZN40_INTERNAL_cda705fe_4_k_cu_0a981edf_304704cuda3std3__442_GLOBAL__N__cda705fe_4_k_cu_0a981edf_304706ignoreE - _ZN40_INTERNAL_cda705fe_4_k_cu_0a981edf_304704cuda3std3__45__cpo5beginE)
_ZN40_INTERNAL_cda705fe_4_k_cu_0a981edf_304704cuda3std3__45__cpo5beginE:
	.zero		1
	.type		_ZN40_INTERNAL_cda705fe_4_k_cu_0a981edf_304704cuda3std3__442_GLOBAL__N__cda705fe_4_k_cu_0a981edf_304706ignoreE,@object
	.size		_ZN40_INTERNAL_cda705fe_4_k_cu_0a981edf_304704cuda3std3__442_GLOBAL__N__cda705fe_4_k_cu_0a981edf_304706ignoreE,(_ZN40_INTERNAL_cda705fe_4_k_cu_0a981edf_304704cute7productE - _ZN40_INTERNAL_cda705fe_4_k_cu_0a981edf_304704cuda3std3__442_GLOBAL__N__cda705fe_4_k_cu_0a981edf_304706ignoreE)
_ZN40_INTERNAL_cda705fe_4_k_cu_0a981edf_304704cuda3std3__442_GLOBAL__N__cda705fe_4_k_cu_0a981edf_304706ignoreE:
	.zero		1
	.type		_ZN40_INTERNAL_cda705fe_4_k_cu_0a981edf_304704cute7productE,@object
	.size		_ZN40_INTERNAL_cda705fe_4_k_cu_0a981edf_304704cute7productE,(_ZN40_INTERNAL_cda705fe_4_k_cu_0a981edf_304704cuda3std3__45__cpo3endE - _ZN40_INTERNAL_cda705fe_4_k_cu_0a981edf_304704cute7productE)
_ZN40_INTERNAL_cda705fe_4_k_cu_0a981edf_304704cute7productE:
	.zero		1
	.type		_ZN40_INTERNAL_cda705fe_4_k_cu_0a981edf_304704cuda3std3__45__cpo3endE,@object
	.size		_ZN40_INTERNAL_cda705fe_4_k_cu_0a981edf_304704cuda3std3__45__cpo3endE,(_ZN40_INTERNAL_cda705fe_4_k_cu_0a981edf_304704cuda3std3__419piecewise_constructE - _ZN40_INTERNAL_cda705fe_4_k_cu_0a981edf_304704cuda3std3__45__cpo3endE)
_ZN40_INTERNAL_cda705fe_4_k_cu_0a981edf_304704cuda3std3__45__cpo3endE:
	.zero		1
	.type		_ZN40_INTERNAL_cda705fe_4_k_cu_0a981edf_304704cuda3std3__419piecewise_constructE,@object
	.size		_ZN40_INTERNAL_cda705fe_4_k_cu_0a981edf_304704cuda3std3__419piecewise_constructE,(_ZN40_INTERNAL_cda705fe_4_k_cu_0a981edf_304704cuda3std3__45__cpo4cendE - _ZN40_INTERNAL_cda705fe_4_k_cu_0a981edf_304704cuda3std3__419piecewise_constructE)
_ZN40_INTERNAL_cda705fe_4_k_cu_0a981edf_304704cuda3std3__419piecewise_constructE:
	.zero		1
	.type		_ZN40_INTERNAL_cda705fe_4_k_cu_0a981edf_304704cuda3std3__45__cpo4cendE,@object
	.size		_ZN40_INTERNAL_cda705fe_4_k_cu_0a981edf_304704cuda3std3__45__cpo4cendE,(_ZN40_INTERNAL_cda705fe_4_k_cu_0a981edf_304704cuda3std6ranges3__45__cpo4swapE - _ZN40_INTERNAL_cda705fe_4_k_cu_0a981edf_304704cuda3std3__45__cpo4cendE)
_ZN40_INTERNAL_cda705fe_4_k_cu_0a981edf_304704cuda3std3__45__cpo4cendE:
	.zero		1
	.type		_ZN40_INTERNAL_cda705fe_4_k_cu_0a981edf_304704cuda3std6ranges3__45__cpo4swapE,@object
	.size		_ZN40_INTERNAL_cda705fe_4_k_cu_0a981edf_304704cuda3std6ranges3__45__cpo4swapE,(.L_10 - _ZN40_INTERNAL_cda705fe_4_k_cu_0a981edf_304704cuda3std6ranges3__45__cpo4swapE)
_ZN40_INTERNAL_cda705fe_4_k_cu_0a981edf_304704cuda3std6ranges3__45__cpo4swapE:
	.zero		1
.L_10:


//--------------------- .nv.constant0._ZN7cutlass13device_kernelINS_4gemm6kernel13GemmUniversalIN4cute5tupleIJiiiiEEENS1_10collective13CollectiveMmaINS1_35MainloopSm100TmaUmmaWarpSpecializedILi17ELi2ELi4ENS5_IJNS4_1CILi4EEENSA_ILi1EEESC_EEEEENS5_IJNSA_ILi64EEENSA_ILi128EEESF_EEENS_12float_e5m2_tENS5_IJlSC_lEEESI_SJ_NS4_8TiledMMAINS4_8MMA_AtomIJNS4_10MMA_TraitsINS4_19SM100_MMA_F8F6F4_SSEJSI_SI_fSF_SG_NS4_17integral_constantINS4_4UMMA5MajorELSQ_0EEESR_NSO_INSP_7ScaleInELSS_0EEEST_EEEEEENS4_6LayoutINS5_IJSC_SC_SC_EEENS5_IJNSA_ILi0EEESY_SY_EEEEENS5_IJNS4_10UnderscoreES11_S11_EEEEENS4_13SM90_TMA_LOADENS4_14ComposedLayoutINS4_7SwizzleILi2ELi4ELi3EEENS4_18smem_ptr_flag_bitsILi8EEENSW_INS5_IJNSA_ILi8EEESF_EEENS5_IJSF_SC_EEEEEEEvNS4_8identityENS4_23SM90_TMA_LOAD_MULTICASTES1E_vS1F_EENS_8epilogue10collective18CollectiveEpilogueINS1I_23Sm100TmaWarpSpecializedILi2ELi2ELi32ELb0ELb0EEEJSH_NS5_IJNSW_ISF_SC_EES1N_EEESI_SJ_SI_SJ_NS1I_6fusion15FusionCallbacksIS1M_NS1P_17LinearCombinationISI_fSI_fLNS_15FloatRoundStyleE2EEESH_S1O_JEEENS4_5SM1004TMEM4LOAD26SM100_TMEM_LOAD_16dp32b32xES14_S1E_NS4_39AutoVectorizingCopyWithAssumedAlignmentILi128EEENS4_14SM90_TMA_STOREES1E_S20_S20_EEEvvEEEEvNT_6ParamsE --------------------------
	.section	.nv.constant0._ZN7cutlass13device_kernelINS_4gemm6kernel13GemmUniversalIN4cute5tupleIJiiiiEEENS1_10collective13CollectiveMmaINS1_35MainloopSm100TmaUmmaWarpSpecializedILi17ELi2ELi4ENS5_IJNS4_1CILi4EEENSA_ILi1EEESC_EEEEENS5_IJNSA_ILi64EEENSA_ILi128EEESF_EEENS_12float_e5m2_tENS5_IJlSC_lEEESI_SJ_NS4_8TiledMMAINS4_8MMA_AtomIJNS4_10MMA_TraitsINS4_19SM100_MMA_F8F6F4_SSEJSI_SI_fSF_SG_NS4_17integral_constantINS4_4UMMA5MajorELSQ_0EEESR_NSO_INSP_7ScaleInELSS_0EEEST_EEEEEENS4_6LayoutINS5_IJSC_SC_SC_EEENS5_IJNSA_ILi0EEESY_SY_EEEEENS5_IJNS4_10UnderscoreES11_S11_EEEEENS4_13SM90_TMA_LOADENS4_14ComposedLayoutINS4_7SwizzleILi2ELi4ELi3EEENS4_18smem_ptr_flag_bitsILi8EEENSW_INS5_IJNSA_ILi8EEESF_EEENS5_IJSF_SC_EEEEEEEvNS4_8identityENS4_23SM90_TMA_LOAD_MULTICASTES1E_vS1F_EENS_8epilogue10collective18CollectiveEpilogueINS1I_23Sm100TmaWarpSpecializedILi2ELi2ELi32ELb0ELb0EEEJSH_NS5_IJNSW_ISF_SC_EES1N_EEESI_SJ_SI_SJ_NS1I_6fusion15FusionCallbacksIS1M_NS1P_17LinearCombinationISI_fSI_fLNS_15FloatRoundStyleE2EEESH_S1O_JEEENS4_5SM1004TMEM4LOAD26SM100_TMEM_LOAD_16dp32b32xES14_S1E_NS4_39AutoVectorizingCopyWithAssumedAlignmentILi128EEENS4_14SM90_TMA_STOREES1E_S20_S20_EEEvvEEEEvNT_6ParamsE,"a",@progbits
	.sectionflags	@""
	.align	4
.nv.constant0._ZN7cutlass13device_kernelINS_4gemm6kernel13GemmUniversalIN4cute5tupleIJiiiiEEENS1_10collective13CollectiveMmaINS1_35MainloopSm100TmaUmmaWarpSpecializedILi17ELi2ELi4ENS5_IJNS4_1CILi4EEENSA_ILi1EEESC_EEEEENS5_IJNSA_ILi64EEENSA_ILi128EEESF_EEENS_12float_e5m2_tENS5_IJlSC_lEEESI_SJ_NS4_8TiledMMAINS4_8MMA_AtomIJNS4_10MMA_TraitsINS4_19SM100_MMA_F8F6F4_SSEJSI_SI_fSF_SG_NS4_17integral_constantINS4_4UMMA5MajorELSQ_0EEESR_NSO_INSP_7ScaleInELSS_0EEEST_EEEEEENS4_6LayoutINS5_IJSC_SC_SC_EEENS5_IJNSA_ILi0EEESY_SY_EEEEENS5_IJNS4_10UnderscoreES11_S11_EEEEENS4_13SM90_TMA_LOADENS4_14ComposedLayoutINS4_7SwizzleILi2ELi4ELi3EEENS4_18smem_ptr_flag_bitsILi8EEENSW_INS5_IJNSA_ILi8EEESF_EEENS5_IJSF_SC_EEEEEEEvNS4_8identityENS4_23SM90_TMA_LOAD_MULTICASTES1E_vS1F_EENS_8epilogue10collective18CollectiveEpilogueINS1I_23Sm100TmaWarpSpecializedILi2ELi2ELi32ELb0ELb0EEEJSH_NS5_IJNSW_ISF_SC_EES1N_EEESI_SJ_SI_SJ_NS1I_6fusion15FusionCallbacksIS1M_NS1P_17LinearCombinationISI_fSI_fLNS_15FloatRoundStyleE2EEESH_S1O_JEEENS4_5SM1004TMEM4LOAD26SM100_TMEM_LOAD_16dp32b32xES14_S1E_NS4_39AutoVectorizingCopyWithAssumedAlignmentILi128EEENS4_14SM90_TMA_STOREES1E_S20_S20_EEEvvEEEEvNT_6ParamsE:
	.zero		2944


//--------------------- SYMBOLS --------------------------

	.type		.nv.reservedSmem.offset0,@object
	.size		.nv.reservedSmem.offset0,0x4
	.type		.nv.reservedSmem.cap,@object
	.size		.nv.reservedSmem.cap,0x4
	.type		__assertfail,@function
